	.target	sm_100a

	.elftype	@"ET_EXEC"


//--------------------- .note.nv.tkinfo           --------------------------
	.section	.note.nv.tkinfo,"",@"SHT_NOTE"
	.sectionflags	@"SHF_NOTE_NV_TKINFO"
	.tkinfo
        /*0018*/ 	.word	0x00000002
        /*0030*/ 	.string	""
        /*0030*/ 	.string	"ptxas"
        /*0030*/ 	.string	"Cuda compilation tools, release 13.0, V13.0.88"
        /*0030*/ 	.string	"Build cuda_13.0.r13.0/compiler.36424714_0"
        /*0030*/ 	.string	"-arch sm_100a -m 64 "



//--------------------- .note.nv.cuinfo           --------------------------
	.section	.note.nv.cuinfo,"",@"SHT_NOTE"
	.sectionflags	@"SHF_NOTE_NV_CUINFO"
        /*0018*/ 	.short	0x0002
        /*001a*/ 	.short	0x0064
        /*001c*/ 	.short	0x0082
	.zero		2


//--------------------- .nv.info                  --------------------------
	.section	.nv.info,"",@"SHT_CUDA_INFO"
	.align	4


	//----- nvinfo : EIATTR_REGCOUNT
	.align		4
        /*0000*/ 	.byte	0x04, 0x2f
        /*0002*/ 	.short	(.L_19 - .L_18)
	.align		4
.L_18:
        /*0004*/ 	.word	index@(_ZN7cutlass13device_kernelINS_4gemm6kernel13GemmUniversalIN4cute5tupleIJiiiiEEENS1_10collective13CollectiveMmaINS1_35MainloopSm100TmaUmmaWarpSpecializedILi3ELi2ELi4ENS5_IJNS4_1CILi1EEESB_SB_EEEEENS5_IJNSA_ILi64EEENSA_ILi128EEENSA_ILi32EEEEEENS_10bfloat16_tENS5_IJlSB_lEEESI_SJ_NS4_8TiledMMAINS4_8MMA_AtomIJNS4_20SM100_MMA_F16BF16_SSISI_SI_fLi64ELi128ELNS4_4UMMA5MajorE0ELSO_0ELNSN_7ScaleInE0ELSP_0EEEEEENS4_6LayoutISC_NS5_IJNSA_ILi0EEEST_ST_EEEEENS5_IJNS4_10UnderscoreESW_SW_EEEEENS4_13SM90_TMA_LOADENS4_14ComposedLayoutINS4_7SwizzleILi2ELi4ELi3EEENS4_18smem_ptr_flag_bitsILi16EEENSS_INS5_IJNSA_ILi8EEESG_EEENS5_IJSG_SB_EEEEEEEvNS4_8identityESZ_S19_vS1A_EENS_8epilogue10collective18CollectiveEpilogueINS1C_23Sm100TmaWarpSpecializedILi4ELi2ELi16ELb1ELb0EEEJSH_NS5_IJNSS_ISE_SB_EENSS_ISG_SB_EEEEESI_SJ_SI_SJ_NS1C_6fusion15FusionCallbacksIS1G_NS1K_17LinearCombinationISI_fSI_fLNS_15FloatRoundStyleE2EEESH_S1J_JEEENS4_5SM1004TMEM4LOAD26SM100_TMEM_LOAD_16dp256b4xESZ_S19_NS4_17SM75_U32x4_LDSM_NENS4_14SM90_TMA_STOREES19_NS4_17SM90_U32x4_STSM_NENS4_39AutoVectorizingCopyWithAssumedAlignmentILi128EEEEEEvvEEEEvNT_6ParamsE)
        /*0008*/ 	.word	0x0000005b


	//----- nvinfo : EIATTR_FRAME_SIZE
	.align		4
.L_19:
        /*000c*/ 	.byte	0x04, 0x11
        /*000e*/ 	.short	(.L_21 - .L_20)
	.align		4
.L_20:
        /*0010*/ 	.word	index@($__internal_2_$__cuda_sm10x_tcgen05_guardrail_trap_unallocated_columns_being_dealloced)
        /*0014*/ 	.word	0x00000000


	//----- nvinfo : EIATTR_FRAME_SIZE
	.align		4
.L_21:
        /*0018*/ 	.byte	0x04, 0x11
        /*001a*/ 	.short	(.L_23 - .L_22)
	.align		4
.L_22:
        /*001c*/ 	.word	index@($__internal_1_$__cuda_sm10x_tcgen05_guardrail_trap_phase_invalid_during_alloc)
        /*0020*/ 	.word	0x00000000


	//----- nvinfo : EIATTR_FRAME_SIZE
	.align		4
.L_23:
        /*0024*/ 	.byte	0x04, 0x11
        /*0026*/ 	.short	(.L_25 - .L_24)
	.align		4
.L_24:
        /*0028*/ 	.word	index@($__internal_0_$__cuda_sm10x_tcgen05_guardrail_trap_col_being_dealloced_not_returned_by_alloc)
        /*002c*/ 	.word	0x00000000


	//----- nvinfo : EIATTR_FRAME_SIZE
	.align		4
.L_25:
        /*0030*/ 	.byte	0x04, 0x11
        /*0032*/ 	.short	(.L_27 - .L_26)
	.align		4
.L_26:
        /*0034*/ 	.word	index@(_ZN7cutlass13device_kernelINS_4gemm6kernel13GemmUniversalIN4cute5tupleIJiiiiEEENS1_10collective13CollectiveMmaINS1_35MainloopSm100TmaUmmaWarpSpecializedILi3ELi2ELi4ENS5_IJNS4_1CILi1EEESB_SB_EEEEENS5_IJNSA_ILi64EEENSA_ILi128EEENSA_ILi32EEEEEENS_10bfloat16_tENS5_IJlSB_lEEESI_SJ_NS4_8TiledMMAINS4_8MMA_AtomIJNS4_20SM100_MMA_F16BF16_SSISI_SI_fLi64ELi128ELNS4_4UMMA5MajorE0ELSO_0ELNSN_7ScaleInE0ELSP_0EEEEEENS4_6LayoutISC_NS5_IJNSA_ILi0EEEST_ST_EEEEENS5_IJNS4_10UnderscoreESW_SW_EEEEENS4_13SM90_TMA_LOADENS4_14ComposedLayoutINS4_7SwizzleILi2ELi4ELi3EEENS4_18smem_ptr_flag_bitsILi16EEENSS_INS5_IJNSA_ILi8EEESG_EEENS5_IJSG_SB_EEEEEEEvNS4_8identityESZ_S19_vS1A_EENS_8epilogue10collective18CollectiveEpilogueINS1C_23Sm100TmaWarpSpecializedILi4ELi2ELi16ELb1ELb0EEEJSH_NS5_IJNSS_ISE_SB_EENSS_ISG_SB_EEEEESI_SJ_SI_SJ_NS1C_6fusion15FusionCallbacksIS1G_NS1K_17LinearCombinationISI_fSI_fLNS_15FloatRoundStyleE2EEESH_S1J_JEEENS4_5SM1004TMEM4LOAD26SM100_TMEM_LOAD_16dp256b4xESZ_S19_NS4_17SM75_U32x4_LDSM_NENS4_14SM90_TMA_STOREES19_NS4_17SM90_U32x4_STSM_NENS4_39AutoVectorizingCopyWithAssumedAlignmentILi128EEEEEEvvEEEEvNT_6ParamsE)
        /*0038*/ 	.word	0x00000000


	//----- nvinfo : EIATTR_MIN_STACK_SIZE
	.align		4
.L_27:
        /*003c*/ 	.byte	0x04, 0x12
        /*003e*/ 	.short	(.L_29 - .L_28)
	.align		4
.L_28:
        /*0040*/ 	.word	index@(_ZN7cutlass13device_kernelINS_4gemm6kernel13GemmUniversalIN4cute5tupleIJiiiiEEENS1_10collective13CollectiveMmaINS1_35MainloopSm100TmaUmmaWarpSpecializedILi3ELi2ELi4ENS5_IJNS4_1CILi1EEESB_SB_EEEEENS5_IJNSA_ILi64EEENSA_ILi128EEENSA_ILi32EEEEEENS_10bfloat16_tENS5_IJlSB_lEEESI_SJ_NS4_8TiledMMAINS4_8MMA_AtomIJNS4_20SM100_MMA_F16BF16_SSISI_SI_fLi64ELi128ELNS4_4UMMA5MajorE0ELSO_0ELNSN_7ScaleInE0ELSP_0EEEEEENS4_6LayoutISC_NS5_IJNSA_ILi0EEEST_ST_EEEEENS5_IJNS4_10UnderscoreESW_SW_EEEEENS4_13SM90_TMA_LOADENS4_14ComposedLayoutINS4_7SwizzleILi2ELi4ELi3EEENS4_18smem_ptr_flag_bitsILi16EEENSS_INS5_IJNSA_ILi8EEESG_EEENS5_IJSG_SB_EEEEEEEvNS4_8identityESZ_S19_vS1A_EENS_8epilogue10collective18CollectiveEpilogueINS1C_23Sm100TmaWarpSpecializedILi4ELi2ELi16ELb1ELb0EEEJSH_NS5_IJNSS_ISE_SB_EENSS_ISG_SB_EEEEESI_SJ_SI_SJ_NS1C_6fusion15FusionCallbacksIS1G_NS1K_17LinearCombinationISI_fSI_fLNS_15FloatRoundStyleE2EEESH_S1J_JEEENS4_5SM1004TMEM4LOAD26SM100_TMEM_LOAD_16dp256b4xESZ_S19_NS4_17SM75_U32x4_LDSM_NENS4_14SM90_TMA_STOREES19_NS4_17SM90_U32x4_STSM_NENS4_39AutoVectorizingCopyWithAssumedAlignmentILi128EEEEEEvvEEEEvNT_6ParamsE)
        /*0044*/ 	.word	0x00000000
.L_29:


//--------------------- .nv.compat                --------------------------
	.section	.nv.compat,"",@"SHT_CUDA_COMPAT_INFO"
	.align	4
        /*0000*/ 	.byte	0x02, 0x09, 0x01, 0x00, 0x02, 0x02, 0x02, 0x00, 0x02, 0x05, 0x05, 0x00, 0x03, 0x07, 0x01, 0x01
        /*0010*/ 	.byte	0x02, 0x03, 0x01, 0x00, 0x02, 0x06, 0x01, 0x00, 0x04, 0x0b, 0x08, 0x00, 0x09, 0x00, 0x00, 0x00
        /*0020*/ 	.byte	0x00, 0x00, 0x00, 0x00


//--------------------- .nv.info._ZN7cutlass13device_kernelINS_4gemm6kernel13GemmUniversalIN4cute5tupleIJiiiiEEENS1_10collective13CollectiveMmaINS1_35MainloopSm100TmaUmmaWarpSpecializedILi3ELi2ELi4ENS5_IJNS4_1CILi1EEESB_SB_EEEEENS5_IJNSA_ILi64EEENSA_ILi128EEENSA_ILi32EEEEEENS_10bfloat16_tENS5_IJlSB_lEEESI_SJ_NS4_8TiledMMAINS4_8MMA_AtomIJNS4_20SM100_MMA_F16BF16_SSISI_SI_fLi64ELi128ELNS4_4UMMA5MajorE0ELSO_0ELNSN_7ScaleInE0ELSP_0EEEEEENS4_6LayoutISC_NS5_IJNSA_ILi0EEEST_ST_EEEEENS5_IJNS4_10UnderscoreESW_SW_EEEEENS4_13SM90_TMA_LOADENS4_14ComposedLayoutINS4_7SwizzleILi2ELi4ELi3EEENS4_18smem_ptr_flag_bitsILi16EEENSS_INS5_IJNSA_ILi8EEESG_EEENS5_IJSG_SB_EEEEEEEvNS4_8identityESZ_S19_vS1A_EENS_8epilogue10collective18CollectiveEpilogueINS1C_23Sm100TmaWarpSpecializedILi4ELi2ELi16ELb1ELb0EEEJSH_NS5_IJNSS_ISE_SB_EENSS_ISG_SB_EEEEESI_SJ_SI_SJ_NS1C_6fusion15FusionCallbacksIS1G_NS1K_17LinearCombinationISI_fSI_fLNS_15FloatRoundStyleE2EEESH_S1J_JEEENS4_5SM1004TMEM4LOAD26SM100_TMEM_LOAD_16dp256b4xESZ_S19_NS4_17SM75_U32x4_LDSM_NENS4_14SM90_TMA_STOREES19_NS4_17SM90_U32x4_STSM_NENS4_39AutoVectorizingCopyWithAssumedAlignmentILi128EEEEEEvvEEEEvNT_6ParamsE --------------------------
	.section	.nv.info._ZN7cutlass13device_kernelINS_4gemm6kernel13GemmUniversalIN4cute5tupleIJiiiiEEENS1_10collective13CollectiveMmaINS1_35MainloopSm100TmaUmmaWarpSpecializedILi3ELi2ELi4ENS5_IJNS4_1CILi1EEESB_SB_EEEEENS5_IJNSA_ILi64EEENSA_ILi128EEENSA_ILi32EEEEEENS_10bfloat16_tENS5_IJlSB_lEEESI_SJ_NS4_8TiledMMAINS4_8MMA_AtomIJNS4_20SM100_MMA_F16BF16_SSISI_SI_fLi64ELi128ELNS4_4UMMA5MajorE0ELSO_0ELNSN_7ScaleInE0ELSP_0EEEEEENS4_6LayoutISC_NS5_IJNSA_ILi0EEEST_ST_EEEEENS5_IJNS4_10UnderscoreESW_SW_EEEEENS4_13SM90_TMA_LOADENS4_14ComposedLayoutINS4_7SwizzleILi2ELi4ELi3EEENS4_18smem_ptr_flag_bitsILi16EEENSS_INS5_IJNSA_ILi8EEESG_EEENS5_IJSG_SB_EEEEEEEvNS4_8identityESZ_S19_vS1A_EENS_8epilogue10collective18CollectiveEpilogueINS1C_23Sm100TmaWarpSpecializedILi4ELi2ELi16ELb1ELb0EEEJSH_NS5_IJNSS_ISE_SB_EENSS_ISG_SB_EEEEESI_SJ_SI_SJ_NS1C_6fusion15FusionCallbacksIS1G_NS1K_17LinearCombinationISI_fSI_fLNS_15FloatRoundStyleE2EEESH_S1J_JEEENS4_5SM1004TMEM4LOAD26SM100_TMEM_LOAD_16dp256b4xESZ_S19_NS4_17SM75_U32x4_LDSM_NENS4_14SM90_TMA_STOREES19_NS4_17SM90_U32x4_STSM_NENS4_39AutoVectorizingCopyWithAssumedAlignmentILi128EEEEEEvvEEEEvNT_6ParamsE,"",@"SHT_CUDA_INFO"
	.sectionflags	@""
	.align	4


	//----- nvinfo : EIATTR_CUDA_API_VERSION
	.align		4
        /*0000*/ 	.byte	0x04, 0x37
        /*0002*/ 	.short	(.L_31 - .L_30)
.L_30:
        /*0004*/ 	.word	0x00000082


	//----- nvinfo : EIATTR_KPARAM_INFO
	.align		4
.L_31:
        /*0008*/ 	.byte	0x04, 0x17
        /*000a*/ 	.short	(.L_33 - .L_32)
.L_32:
        /*000c*/ 	.word	0x00000000
        /*0010*/ 	.short	0x0000
        /*0012*/ 	.short	0x0000
        /*0014*/ 	.byte	0x00, 0xf0, 0x01, 0x20


	//----- nvinfo : EIATTR_AT_ENTRY_FRAGMENTS
	.align		4
.L_33:
        /*0018*/ 	.byte	0x04, 0x4f
        /*001a*/ 	.short	(.L_35 - .L_34)


	//   ....[0]....
.L_34:
        /*001c*/ 	.word	0x00000006


	//----- nvinfo : EIATTR_RESERVED_SMEM_USED
	.align		4
.L_35:
        /*0020*/ 	.byte	0x01, 0x41
	.zero		2


	//----- nvinfo : EIATTR_SPARSE_MMA_MASK
	.align		4
        /*0024*/ 	.byte	0x03, 0x50
        /*0026*/ 	.short	0x0000


	//----- nvinfo : EIATTR_TCGEN05_1CTA_USED
	.align		4
        /*0028*/ 	.byte	0x01, 0x51
	.zero		2


	//----- nvinfo : EIATTR_MAXREG_COUNT
	.align		4
        /*002c*/ 	.byte	0x03, 0x1b
        /*002e*/ 	.short	0x00ff


	//----- nvinfo : EIATTR_NUM_BARRIERS
	.align		4
        /*0030*/ 	.byte	0x02, 0x4c
        /*0032*/ 	.byte	0x07
	.zero		1


	//----- nvinfo : EIATTR_EXTERNS
	.align		4
        /*0034*/ 	.byte	0x04, 0x0f
        /*0036*/ 	.short	(.L_37 - .L_36)


	//   ....[0]....
	.align		4
.L_36:
        /*0038*/ 	.word	index@(__assertfail)


	//----- nvinfo : EIATTR_MERCURY_ISA_VERSION
	.align		4
.L_37:
        /*003c*/ 	.byte	0x03, 0x5f
        /*003e*/ 	.short	0x0101


	//----- nvinfo : EIATTR_INT_WARP_WIDE_INSTR_OFFSETS
	.align		4
        /*0040*/ 	.byte	0x04, 0x31
        /*0042*/ 	.short	(.L_39 - .L_38)


	//   ....[0]....
.L_38:
        /*0044*/ 	.word	0x00001dd0


	//   ....[1]....
        /*0048*/ 	.word	0x00003710


	//   ....[2]....
        /*004c*/ 	.word	0x00003730


	//   ....[3]....
        /*0050*/ 	.word	0x00003760


	//   ....[4]....
        /*0054*/ 	.word	0x000040a0


	//   ....[5]....
        /*0058*/ 	.word	0x00004110


	//   ....[6]....
        /*005c*/ 	.word	0x000041f0


	//   ....[7]....
        /*0060*/ 	.word	0x00004270


	//   ....[8]....
        /*0064*/ 	.word	0x00004380


	//   ....[9]....
        /*0068*/ 	.word	0x00004410


	//   ....[10]....
        /*006c*/ 	.word	0x000045f0


	//   ....[11]....
        /*0070*/ 	.word	0x00004750


	//----- nvinfo : EIATTR_COOP_GROUP_MASK_REGIDS
	.align		4
.L_39:
        /*0074*/ 	.byte	0x04, 0x29
        /*0076*/ 	.short	(.L_41 - .L_40)


	//   ....[0]....
.L_40:
        /*0078*/ 	.word	0xffffffff


	//   ....[1]....
        /*007c*/ 	.word	0xffffffff


	//   ....[2]....
        /*0080*/ 	.word	0xffffffff


	//   ....[3]....
        /*0084*/ 	.word	0xffffffff


	//   ....[4]....
        /*0088*/ 	.word	0xffffffff


	//   ....[5]....
        /*008c*/ 	.word	0xffffffff


	//   ....[6]....
        /*0090*/ 	.word	0xffffffff


	//   ....[7]....
        /*0094*/ 	.word	0xffffffff


	//   ....[8]....
        /*0098*/ 	.word	0xffffffff


	//   ....[9]....
        /*009c*/ 	.word	0xffffffff


	//   ....[10]....
        /*00a0*/ 	.word	0xffffffff


	//   ....[11]....
        /*00a4*/ 	.word	0xffffffff


	//   ....[12]....
        /*00a8*/ 	.word	0xffffffff


	//----- nvinfo : EIATTR_COOP_GROUP_INSTR_OFFSETS
	.align		4
.L_41:
        /*00ac*/ 	.byte	0x04, 0x28
        /*00ae*/ 	.short	(.L_43 - .L_42)


	//   ....[0]....
.L_42:
        /*00b0*/ 	.word	0x00000090


	//   ....[1]....
        /*00b4*/ 	.word	0x000004d0


	//   ....[2]....
        /*00b8*/ 	.word	0x00000620


	//   ....[3]....
        /*00bc*/ 	.word	0x000007c0


	//   ....[4]....
        /*00c0*/ 	.word	0x000008c0


	//   ....[5]....
        /*00c4*/ 	.word	0x00000a30


	//   ....[6]....
        /*00c8*/ 	.word	0x00000bd0


	//   ....[7]....
        /*00cc*/ 	.word	0x00001cb0


	//   ....[8]....
        /*00d0*/ 	.word	0x00002a00


	//   ....[9]....
        /*00d4*/ 	.word	0x00002c10


	//   ....[10]....
        /*00d8*/ 	.word	0x00002c40


	//   ....[11]....
        /*00dc*/ 	.word	0x000035f0


	//   ....[12]....
        /*00e0*/ 	.word	0x00003820


	//----- nvinfo : EIATTR_VRC_CTA_INIT_COUNT
	.align		4
.L_43:
        /*00e4*/ 	.byte	0x02, 0x4a
        /*00e6*/ 	.byte	0x80
	.zero		1


	//----- nvinfo : EIATTR_SYSCALL_OFFSETS
	.align		4
        /*00e8*/ 	.byte	0x04, 0x46
        /*00ea*/ 	.short	(.L_45 - .L_44)


	//   ....[0]....
.L_44:
        /*00ec*/ 	.word	0x00005200


	//   ....[1]....
        /*00f0*/ 	.word	0x000052f0


	//   ....[2]....
        /*00f4*/ 	.word	0x00005a50


	//   ....[3]....
        /*00f8*/ 	.word	0x00006300


	//   ....[4]....
        /*00fc*/ 	.word	0x00006b80


	//   ....[5]....
        /*0100*/ 	.word	0x00007400


	//----- nvinfo : EIATTR_MBARRIER_INSTR_OFFSETS
	.align		4
.L_45:
        /*0104*/ 	.byte	0x04, 0x39
        /*0106*/ 	.short	(.L_47 - .L_46)


	//   ....[0]....
.L_46:
        /*0108*/ 	.word	0x000005b0
        /*010c*/ 	.word	0x000000ff
        /*0110*/ 	.word	0x00000000
        /*0114*/ 	.short	0x0100
        /*0116*/ 	.byte	0x05
	.zero		1


	//   ....[1]....
        /*0118*/ 	.word	0x000005c0
        /*011c*/ 	.word	0x000000ff
        /*0120*/ 	.word	0x00000018
        /*0124*/ 	.short	0x0100
        /*0126*/ 	.byte	0x05
	.zero		1


	//   ....[2]....
        /*0128*/ 	.word	0x000005d0
        /*012c*/ 	.word	0x000000ff
        /*0130*/ 	.word	0x00000008
        /*0134*/ 	.short	0x0100
        /*0136*/ 	.byte	0x05
	.zero		1


	//   ....[3]....
        /*0138*/ 	.word	0x000005e0
        /*013c*/ 	.word	0x000000ff
        /*0140*/ 	.word	0x00000020
        /*0144*/ 	.short	0x0100
        /*0146*/ 	.byte	0x05
	.zero		1


	//   ....[4]....
        /*0148*/ 	.word	0x000005f0
        /*014c*/ 	.word	0x000000ff
        /*0150*/ 	.word	0x00000010
        /*0154*/ 	.short	0x0100
        /*0156*/ 	.byte	0x05
	.zero		1


	//   ....[5]....
        /*0158*/ 	.word	0x00000600
        /*015c*/ 	.word	0x000000ff
        /*0160*/ 	.word	0x00000028
        /*0164*/ 	.short	0x0100
        /*0166*/ 	.byte	0x05
	.zero		1


	//   ....[6]....
        /*0168*/ 	.word	0x00000730
        /*016c*/ 	.word	0x000000ff
        /*0170*/ 	.word	0x00000030
        /*0174*/ 	.short	0x0100
        /*0176*/ 	.byte	0x07
	.zero		1


	//   ....[7]....
        /*0178*/ 	.word	0x00000740
        /*017c*/ 	.word	0x000000ff
        /*0180*/ 	.word	0x00000050
        /*0184*/ 	.short	0x0100
        /*0186*/ 	.byte	0x07
	.zero		1


	//   ....[8]....
        /*0188*/ 	.word	0x00000750
        /*018c*/ 	.word	0x000000ff
        /*0190*/ 	.word	0x00000038
        /*0194*/ 	.short	0x0100
        /*0196*/ 	.byte	0x07
	.zero		1


	//   ....[9]....
        /*0198*/ 	.word	0x00000760
        /*019c*/ 	.word	0x000000ff
        /*01a0*/ 	.word	0x00000058
        /*01a4*/ 	.short	0x0100
        /*01a6*/ 	.byte	0x07
	.zero		1


	//   ....[10]....
        /*01a8*/ 	.word	0x00000770
        /*01ac*/ 	.word	0x000000ff
        /*01b0*/ 	.word	0x00000040
        /*01b4*/ 	.short	0x0100
        /*01b6*/ 	.byte	0x07
	.zero		1


	//   ....[11]....
        /*01b8*/ 	.word	0x00000780
        /*01bc*/ 	.word	0x000000ff
        /*01c0*/ 	.word	0x00000060
        /*01c4*/ 	.short	0x0100
        /*01c6*/ 	.byte	0x07
	.zero		1


	//   ....[12]....
        /*01c8*/ 	.word	0x00000790
        /*01cc*/ 	.word	0x000000ff
        /*01d0*/ 	.word	0x00000048
        /*01d4*/ 	.short	0x0100
        /*01d6*/ 	.byte	0x07
	.zero		1


	//   ....[13]....
        /*01d8*/ 	.word	0x000007a0
        /*01dc*/ 	.word	0x000000ff
        /*01e0*/ 	.word	0x00000068
        /*01e4*/ 	.short	0x0100
        /*01e6*/ 	.byte	0x07
	.zero		1


	//   ....[14]....
        /*01e8*/ 	.word	0x00000890
        /*01ec*/ 	.word	0x000000ff
        /*01f0*/ 	.word	0x00000070
        /*01f4*/ 	.short	0x0100
        /*01f6*/ 	.byte	0x05
	.zero		1


	//   ....[15]....
        /*01f8*/ 	.word	0x000008a0
        /*01fc*/ 	.word	0x000000ff
        /*0200*/ 	.word	0x00000078
        /*0204*/ 	.short	0x0100
        /*0206*/ 	.byte	0x05
	.zero		1


	//   ....[16]....
        /*0208*/ 	.word	0x000009e0
        /*020c*/ 	.word	0x000000ff
        /*0210*/ 	.word	0x00000080
        /*0214*/ 	.short	0x0100
        /*0216*/ 	.byte	0x05
	.zero		1


	//   ....[17]....
        /*0218*/ 	.word	0x000009f0
        /*021c*/ 	.word	0x000000ff
        /*0220*/ 	.word	0x00000090
        /*0224*/ 	.short	0x0100
        /*0226*/ 	.byte	0x05
	.zero		1


	//   ....[18]....
        /*0228*/ 	.word	0x00000a00
        /*022c*/ 	.word	0x000000ff
        /*0230*/ 	.word	0x00000088
        /*0234*/ 	.short	0x0100
        /*0236*/ 	.byte	0x05
	.zero		1


	//   ....[19]....
        /*0238*/ 	.word	0x00000a10
        /*023c*/ 	.word	0x000000ff
        /*0240*/ 	.word	0x00000098
        /*0244*/ 	.short	0x0100
        /*0246*/ 	.byte	0x05
	.zero		1


	//   ....[20]....
        /*0248*/ 	.word	0x00000b40
        /*024c*/ 	.word	0x000000ff
        /*0250*/ 	.word	0x000000a0
        /*0254*/ 	.short	0x0100
        /*0256*/ 	.byte	0x07
	.zero		1


	//   ....[21]....
        /*0258*/ 	.word	0x00000b50
        /*025c*/ 	.word	0x000000ff
        /*0260*/ 	.word	0x000000c0
        /*0264*/ 	.short	0x0100
        /*0266*/ 	.byte	0x07
	.zero		1


	//   ....[22]....
        /*0268*/ 	.word	0x00000b60
        /*026c*/ 	.word	0x000000ff
        /*0270*/ 	.word	0x000000a8
        /*0274*/ 	.short	0x0100
        /*0276*/ 	.byte	0x07
	.zero		1


	//   ....[23]....
        /*0278*/ 	.word	0x00000b70
        /*027c*/ 	.word	0x000000ff
        /*0280*/ 	.word	0x000000c8
        /*0284*/ 	.short	0x0100
        /*0286*/ 	.byte	0x07
	.zero		1


	//   ....[24]....
        /*0288*/ 	.word	0x00000b80
        /*028c*/ 	.word	0x000000ff
        /*0290*/ 	.word	0x000000b0
        /*0294*/ 	.short	0x0100
        /*0296*/ 	.byte	0x07
	.zero		1


	//   ....[25]....
        /*0298*/ 	.word	0x00000b90
        /*029c*/ 	.word	0x000000ff
        /*02a0*/ 	.word	0x000000d0
        /*02a4*/ 	.short	0x0100
        /*02a6*/ 	.byte	0x07
	.zero		1


	//   ....[26]....
        /*02a8*/ 	.word	0x00000ba0
        /*02ac*/ 	.word	0x000000ff
        /*02b0*/ 	.word	0x000000b8
        /*02b4*/ 	.short	0x0100
        /*02b6*/ 	.byte	0x07
	.zero		1


	//   ....[27]....
        /*02b8*/ 	.word	0x00000bb0
        /*02bc*/ 	.word	0x000000ff
        /*02c0*/ 	.word	0x000000d8
        /*02c4*/ 	.short	0x0100
        /*02c6*/ 	.byte	0x07
	.zero		1


	//   ....[28]....
        /*02c8*/ 	.word	0x00000ca0
        /*02cc*/ 	.word	0x000000ff
        /*02d0*/ 	.word	0x000000e0
        /*02d4*/ 	.short	0x0100
        /*02d6*/ 	.byte	0x05
	.zero		1


	//   ....[29]....
        /*02d8*/ 	.word	0x00000cb0
        /*02dc*/ 	.word	0x000000ff
        /*02e0*/ 	.word	0x000000f0
        /*02e4*/ 	.short	0x0100
        /*02e6*/ 	.byte	0x05
	.zero		1


	//   ....[30]....
        /*02e8*/ 	.word	0x00000cc0
        /*02ec*/ 	.word	0x000000ff
        /*02f0*/ 	.word	0x000000e8
        /*02f4*/ 	.short	0x0100
        /*02f6*/ 	.byte	0x05
	.zero		1


	//   ....[31]....
        /*02f8*/ 	.word	0x00000cd0
        /*02fc*/ 	.word	0x000000ff
        /*0300*/ 	.word	0x000000f8
        /*0304*/ 	.short	0x0100
        /*0306*/ 	.byte	0x05
	.zero		1


	//   ....[32]....
        /*0308*/ 	.word	0x000015b0
        /*030c*/ 	.word	0x00000003
        /*0310*/ 	.word	0x000000f0
        /*0314*/ 	.short	0x010a
        /*0316*/ 	.byte	0xff
	.zero		1


	//   ....[33]....
        /*0318*/ 	.word	0x000015e0
        /*031c*/ 	.word	0x00000003
        /*0320*/ 	.word	0x000000e0
        /*0324*/ 	.short	0x0101
        /*0326*/ 	.byte	0xff
	.zero		1


	//   ....[34]....
        /*0328*/ 	.word	0x000016b0
        /*032c*/ 	.word	0x000000ff
        /*0330*/ 	.word	0x00000018
        /*0334*/ 	.short	0x010a
        /*0336*/ 	.byte	0x08
	.zero		1


	//   ....[35]....
        /*0338*/ 	.word	0x00001750
        /*033c*/ 	.word	0x000000ff
        /*0340*/ 	.word	0x00000018
        /*0344*/ 	.short	0x010a
        /*0346*/ 	.byte	0x21
	.zero		1


	//   ....[36]....
        /*0348*/ 	.word	0x000018a0
        /*034c*/ 	.word	0x000000ff
        /*0350*/ 	.word	0x00000018
        /*0354*/ 	.short	0x010a
        /*0356*/ 	.byte	0x08
	.zero		1


	//   ....[37]....
        /*0358*/ 	.word	0x000019b0
        /*035c*/ 	.word	0x000000ff
        /*0360*/ 	.word	0x00000078
        /*0364*/ 	.short	0x0101
        /*0366*/ 	.byte	0x04
	.zero		1


	//   ....[38]....
        /*0368*/ 	.word	0x000019d0
        /*036c*/ 	.word	0x000000ff
        /*0370*/ 	.word	0x00000018
        /*0374*/ 	.short	0x010a
        /*0376*/ 	.byte	0x08
	.zero		1


	//   ....[39]....
        /*0378*/ 	.word	0x00001a50
        /*037c*/ 	.word	0x000000ff
        /*0380*/ 	.word	0x00000018
        /*0384*/ 	.short	0x010a
        /*0386*/ 	.byte	0x11
	.zero		1


	//   ....[40]....
        /*0388*/ 	.word	0x00001ba0
        /*038c*/ 	.word	0x000000ff
        /*0390*/ 	.word	0x00000018
        /*0394*/ 	.short	0x010a
        /*0396*/ 	.byte	0x08
	.zero		1


	//   ....[41]....
        /*0398*/ 	.word	0x00001ce0
        /*039c*/ 	.word	0x00000002
        /*03a0*/ 	.word	0x00000080
        /*03a4*/ 	.short	0x010a
        /*03a6*/ 	.byte	0xff
	.zero		1


	//   ....[42]....
        /*03a8*/ 	.word	0x00001da0
        /*03ac*/ 	.word	0x00000002
        /*03b0*/ 	.word	0x00000000
        /*03b4*/ 	.short	0x0101
        /*03b6*/ 	.byte	0xff
	.zero		1


	//   ....[43]....
        /*03b8*/ 	.word	0x00002300
        /*03bc*/ 	.word	0x000000ff
        /*03c0*/ 	.word	0x00000000
        /*03c4*/ 	.short	0x010a
        /*03c6*/ 	.byte	0x05
	.zero		1


	//   ....[44]....
        /*03c8*/ 	.word	0x00002390
        /*03cc*/ 	.word	0x000000ff
        /*03d0*/ 	.word	0x00000000
        /*03d4*/ 	.short	0x010a
        /*03d6*/ 	.byte	0x05
	.zero		1


	//   ....[45]....
        /*03d8*/ 	.word	0x00002430
        /*03dc*/ 	.word	0x00000000
        /*03e0*/ 	.word	0x00000000
        /*03e4*/ 	.short	0x010a
        /*03e6*/ 	.byte	0xff
	.zero		1


	//   ....[46]....
        /*03e8*/ 	.word	0x00002550
        /*03ec*/ 	.word	0x00000000
        /*03f0*/ 	.word	0x000000e0
        /*03f4*/ 	.short	0x010a
        /*03f6*/ 	.byte	0xff
	.zero		1


	//   ....[47]....
        /*03f8*/ 	.word	0x000025b0
        /*03fc*/ 	.word	0x00000004
        /*0400*/ 	.word	0x00000000
        /*0404*/ 	.short	0x0101
        /*0406*/ 	.byte	0xff
	.zero		1


	//   ....[48]....
        /*0408*/ 	.word	0x000025d0
        /*040c*/ 	.word	0x000000ff
        /*0410*/ 	.word	0x00000090
        /*0414*/ 	.short	0x010a
        /*0416*/ 	.byte	0x05
	.zero		1


	//   ....[49]....
        /*0418*/ 	.word	0x000026f0
        /*041c*/ 	.word	0x00000000
        /*0420*/ 	.word	0x00000080
        /*0424*/ 	.short	0x010a
        /*0426*/ 	.byte	0xff
	.zero		1


	//   ....[50]....
        /*0428*/ 	.word	0x00002800
        /*042c*/ 	.word	0x00000000
        /*0430*/ 	.word	0x00000000
        /*0434*/ 	.short	0x0101
        /*0436*/ 	.byte	0xff
	.zero		1


	//   ....[51]....
        /*0438*/ 	.word	0x00002890
        /*043c*/ 	.word	0x000000ff
        /*0440*/ 	.word	0x00000090
        /*0444*/ 	.short	0x0106
        /*0446*/ 	.byte	0x05
	.zero		1


	//   ....[52]....
        /*0448*/ 	.word	0x000028b0
        /*044c*/ 	.word	0x000000ff
        /*0450*/ 	.word	0x00000090
        /*0454*/ 	.short	0x010a
        /*0456*/ 	.byte	0x05
	.zero		1


	//   ....[53]....
        /*0458*/ 	.word	0x00002940
        /*045c*/ 	.word	0x000000ff
        /*0460*/ 	.word	0x00000090
        /*0464*/ 	.short	0x0106
        /*0466*/ 	.byte	0x04
	.zero		1


	//   ....[54]....
        /*0468*/ 	.word	0x00002980
        /*046c*/ 	.word	0x00000000
        /*0470*/ 	.word	0x00000090
        /*0474*/ 	.short	0x010a
        /*0476*/ 	.byte	0xff
	.zero		1


	//   ....[55]....
        /*0478*/ 	.word	0x00002e80
        /*047c*/ 	.word	0x00000000
        /*0480*/ 	.word	0x00000080
        /*0484*/ 	.short	0x010a
        /*0486*/ 	.byte	0xff
	.zero		1


	//   ....[56]....
        /*0488*/ 	.word	0x00002f80
        /*048c*/ 	.word	0x00000003
        /*0490*/ 	.word	0x00000000
        /*0494*/ 	.short	0x0101
        /*0496*/ 	.byte	0xff
	.zero		1


	//   ....[57]....
        /*0498*/ 	.word	0x00002f90
        /*049c*/ 	.word	0x000000ff
        /*04a0*/ 	.word	0x00000000
        /*04a4*/ 	.short	0x010a
        /*04a6*/ 	.byte	0x04
	.zero		1


	//   ....[58]....
        /*04a8*/ 	.word	0x00003010
        /*04ac*/ 	.word	0x000000ff
        /*04b0*/ 	.word	0x000000c0
        /*04b4*/ 	.short	0x010a
        /*04b6*/ 	.byte	0x08
	.zero		1


	//   ....[59]....
        /*04b8*/ 	.word	0x000030f0
        /*04bc*/ 	.word	0x000000ff
        /*04c0*/ 	.word	0x00000000
        /*04c4*/ 	.short	0x010a
        /*04c6*/ 	.byte	0x07
	.zero		1


	//   ....[60]....
        /*04c8*/ 	.word	0x00003230
        /*04cc*/ 	.word	0x000000ff
        /*04d0*/ 	.word	0x00000000
        /*04d4*/ 	.short	0x010a
        /*04d6*/ 	.byte	0x04
	.zero		1


	//   ....[61]....
        /*04d8*/ 	.word	0x00003420
        /*04dc*/ 	.word	0x000000ff
        /*04e0*/ 	.word	0x00000000
        /*04e4*/ 	.short	0x010a
        /*04e6*/ 	.byte	0x05
	.zero		1


	//   ....[62]....
        /*04e8*/ 	.word	0x000034b0
        /*04ec*/ 	.word	0x000000ff
        /*04f0*/ 	.word	0x00000000
        /*04f4*/ 	.short	0x010a
        /*04f6*/ 	.byte	0x05
	.zero		1


	//   ....[63]....
        /*04f8*/ 	.word	0x00003540
        /*04fc*/ 	.word	0x000000ff
        /*0500*/ 	.word	0x00000000
        /*0504*/ 	.short	0x010a
        /*0506*/ 	.byte	0x05
	.zero		1


	//   ....[64]....
        /*0508*/ 	.word	0x000035d0
        /*050c*/ 	.word	0x000000ff
        /*0510*/ 	.word	0x00000000
        /*0514*/ 	.short	0x010a
        /*0516*/ 	.byte	0x07
	.zero		1


	//   ....[65]....
        /*0518*/ 	.word	0x00003a50
        /*051c*/ 	.word	0x00000000
        /*0520*/ 	.word	0x00000080
        /*0524*/ 	.short	0x010a
        /*0526*/ 	.byte	0xff
	.zero		1


	//   ....[66]....
        /*0528*/ 	.word	0x00003b10
        /*052c*/ 	.word	0x00000000
        /*0530*/ 	.word	0x00000000
        /*0534*/ 	.short	0x0101
        /*0536*/ 	.byte	0xff
	.zero		1


	//   ....[67]....
        /*0538*/ 	.word	0x00003e30
        /*053c*/ 	.word	0x000000ff
        /*0540*/ 	.word	0x00000078
        /*0544*/ 	.short	0x010a
        /*0546*/ 	.byte	0x07
	.zero		1


	//   ....[68]....
        /*0548*/ 	.word	0x00004020
        /*054c*/ 	.word	0x000000ff
        /*0550*/ 	.word	0x00000050
        /*0554*/ 	.short	0x010a
        /*0556*/ 	.byte	0x07
	.zero		1


	//   ....[69]....
        /*0558*/ 	.word	0x00004190
        /*055c*/ 	.word	0x000000ff
        /*0560*/ 	.word	0x00000030
        /*0564*/ 	.short	0x010b
        /*0566*/ 	.byte	0x07
	.zero		1


	//   ....[70]....
        /*0568*/ 	.word	0x000041a0
        /*056c*/ 	.word	0x000000ff
        /*0570*/ 	.word	0x00000000
        /*0574*/ 	.short	0x0101
        /*0576*/ 	.byte	0x08
	.zero		1


	//   ....[71]....
        /*0578*/ 	.word	0x000041c0
        /*057c*/ 	.word	0x000000ff
        /*0580*/ 	.word	0x00000058
        /*0584*/ 	.short	0x010a
        /*0586*/ 	.byte	0x07
	.zero		1


	//   ....[72]....
        /*0588*/ 	.word	0x00004320
        /*058c*/ 	.word	0x000000ff
        /*0590*/ 	.word	0x00000038
        /*0594*/ 	.short	0x010b
        /*0596*/ 	.byte	0x07
	.zero		1


	//   ....[73]....
        /*0598*/ 	.word	0x00004330
        /*059c*/ 	.word	0x000000ff
        /*05a0*/ 	.word	0x00000000
        /*05a4*/ 	.short	0x0101
        /*05a6*/ 	.byte	0x08
	.zero		1


	//   ....[74]....
        /*05a8*/ 	.word	0x00004340
        /*05ac*/ 	.word	0x000000ff
        /*05b0*/ 	.word	0x00000060
        /*05b4*/ 	.short	0x010a
        /*05b6*/ 	.byte	0x07
	.zero		1


	//   ....[75]....
        /*05b8*/ 	.word	0x000044e0
        /*05bc*/ 	.word	0x000000ff
        /*05c0*/ 	.word	0x00000040
        /*05c4*/ 	.short	0x010b
        /*05c6*/ 	.byte	0x07
	.zero		1


	//   ....[76]....
        /*05c8*/ 	.word	0x00004550
        /*05cc*/ 	.word	0x000000ff
        /*05d0*/ 	.word	0x00000000
        /*05d4*/ 	.short	0x0101
        /*05d6*/ 	.byte	0x08
	.zero		1


	//   ....[77]....
        /*05d8*/ 	.word	0x00004580
        /*05dc*/ 	.word	0x000000ff
        /*05e0*/ 	.word	0x00000068
        /*05e4*/ 	.short	0x010a
        /*05e6*/ 	.byte	0x07
	.zero		1


	//   ....[78]....
        /*05e8*/ 	.word	0x00004790
        /*05ec*/ 	.word	0x000000ff
        /*05f0*/ 	.word	0x00000048
        /*05f4*/ 	.short	0x010b
        /*05f6*/ 	.byte	0x07
	.zero		1


	//   ....[79]....
        /*05f8*/ 	.word	0x000047b0
        /*05fc*/ 	.word	0x000000ff
        /*0600*/ 	.word	0x00000000
        /*0604*/ 	.short	0x0101
        /*0606*/ 	.byte	0x0d
	.zero		1


	//   ....[80]....
        /*0608*/ 	.word	0x000047e0
        /*060c*/ 	.word	0x000000ff
        /*0610*/ 	.word	0x00000050
        /*0614*/ 	.short	0x010a
        /*0616*/ 	.byte	0x07
	.zero		1


	//   ....[81]....
        /*0618*/ 	.word	0x00004800
        /*061c*/ 	.word	0x000000ff
        /*0620*/ 	.word	0x00000058
        /*0624*/ 	.short	0x010a
        /*0626*/ 	.byte	0x07
	.zero		1


	//   ....[82]....
        /*0628*/ 	.word	0x00004820
        /*062c*/ 	.word	0x000000ff
        /*0630*/ 	.word	0x00000060
        /*0634*/ 	.short	0x010a
        /*0636*/ 	.byte	0x07
	.zero		1


	//   ....[83]....
        /*0638*/ 	.word	0x00004860
        /*063c*/ 	.word	0x00000000
        /*0640*/ 	.word	0x00000068
        /*0644*/ 	.short	0x010a
        /*0646*/ 	.byte	0xff
	.zero		1


	//   ....[84]....
        /*0648*/ 	.word	0x00004bc0
        /*064c*/ 	.word	0x00000000
        /*0650*/ 	.word	0x00000080
        /*0654*/ 	.short	0x010a
        /*0656*/ 	.byte	0xff
	.zero		1


	//   ....[85]....
        /*0658*/ 	.word	0x00004cd0
        /*065c*/ 	.word	0x00000000
        /*0660*/ 	.word	0x00000000
        /*0664*/ 	.short	0x0101
        /*0666*/ 	.byte	0xff
	.zero		1


	//   ....[86]....
        /*0668*/ 	.word	0x00005730
        /*066c*/ 	.word	0x000000ff
        /*0670*/ 	.word	0x00000030
        /*0674*/ 	.short	0x010a
        /*0676*/ 	.byte	0x30
	.zero		1


	//   ....[87]....
        /*0678*/ 	.word	0x000057a0
        /*067c*/ 	.word	0x0000004f
        /*0680*/ 	.word	0x000000a0
        /*0684*/ 	.short	0x010a
        /*0686*/ 	.byte	0xff
	.zero		1


	//   ....[88]....
        /*0688*/ 	.word	0x00005850
        /*068c*/ 	.word	0x000000ff
        /*0690*/ 	.word	0x00000030
        /*0694*/ 	.short	0x010a
        /*0696*/ 	.byte	0x30
	.zero		1


	//   ....[89]....
        /*0698*/ 	.word	0x00005930
        /*069c*/ 	.word	0x0000004f
        /*06a0*/ 	.word	0x000000a0
        /*06a4*/ 	.short	0x010a
        /*06a6*/ 	.byte	0xff
	.zero		1


	//   ....[90]....
        /*06a8*/ 	.word	0x00006060
        /*06ac*/ 	.word	0x00000000
        /*06b0*/ 	.word	0x00000000
        /*06b4*/ 	.short	0x0101
        /*06b6*/ 	.byte	0xff
	.zero		1


	//   ....[91]....
        /*06b8*/ 	.word	0x00006070
        /*06bc*/ 	.word	0x00000003
        /*06c0*/ 	.word	0x00000030
        /*06c4*/ 	.short	0x010a
        /*06c6*/ 	.byte	0xff
	.zero		1


	//   ....[92]....
        /*06c8*/ 	.word	0x00006130
        /*06cc*/ 	.word	0x00000003
        /*06d0*/ 	.word	0x00000030
        /*06d4*/ 	.short	0x010a
        /*06d6*/ 	.byte	0xff
	.zero		1


	//   ....[93]....
        /*06d8*/ 	.word	0x000068e0
        /*06dc*/ 	.word	0x00000026
        /*06e0*/ 	.word	0x00000000
        /*06e4*/ 	.short	0x0101
        /*06e6*/ 	.byte	0xff
	.zero		1


	//   ....[94]....
        /*06e8*/ 	.word	0x00006900
        /*06ec*/ 	.word	0x00000053
        /*06f0*/ 	.word	0x00000030
        /*06f4*/ 	.short	0x010a
        /*06f6*/ 	.byte	0xff
	.zero		1


	//   ....[95]....
        /*06f8*/ 	.word	0x000069b0
        /*06fc*/ 	.word	0x00000053
        /*0700*/ 	.word	0x00000030
        /*0704*/ 	.short	0x010a
        /*0706*/ 	.byte	0xff
	.zero		1


	//   ....[96]....
        /*0708*/ 	.word	0x00007160
        /*070c*/ 	.word	0x00000026
        /*0710*/ 	.word	0x00000000
        /*0714*/ 	.short	0x0101
        /*0716*/ 	.byte	0xff
	.zero		1


	//   ....[97]....
        /*0718*/ 	.word	0x00007180
        /*071c*/ 	.word	0x00000058
        /*0720*/ 	.word	0x00000030
        /*0724*/ 	.short	0x010a
        /*0726*/ 	.byte	0xff
	.zero		1


	//   ....[98]....
        /*0728*/ 	.word	0x00007230
        /*072c*/ 	.word	0x00000058
        /*0730*/ 	.word	0x00000030
        /*0734*/ 	.short	0x010a
        /*0736*/ 	.byte	0xff
	.zero		1


	//   ....[99]....
        /*0738*/ 	.word	0x00007570
        /*073c*/ 	.word	0x000000ff
        /*0740*/ 	.word	0x00000000
        /*0744*/ 	.short	0x0101
        /*0746*/ 	.byte	0x05
	.zero		1


	//   ....[100]....
        /*0748*/ 	.word	0x00007a40
        /*074c*/ 	.word	0x00000002
        /*0750*/ 	.word	0x00000000
        /*0754*/ 	.short	0x0101
        /*0756*/ 	.byte	0xff
	.zero		1


	//   ....[101]....
        /*0758*/ 	.word	0x00007cb0
        /*075c*/ 	.word	0x000000ff
        /*0760*/ 	.word	0x00000000
        /*0764*/ 	.short	0x0101
        /*0766*/ 	.byte	0x04
	.zero		1


	//   ....[102]....
        /*0768*/ 	.word	0x00007cd0
        /*076c*/ 	.word	0x00000003
        /*0770*/ 	.word	0x000000f0
        /*0774*/ 	.short	0x010a
        /*0776*/ 	.byte	0xff
	.zero		1


	//   ....[103]....
        /*0778*/ 	.word	0x00007d30
        /*077c*/ 	.word	0x00000002
        /*0780*/ 	.word	0x00000018
        /*0784*/ 	.short	0x010a
        /*0786*/ 	.byte	0xff
	.zero		1


	//   ....[104]....
        /*0788*/ 	.word	0x00007d90
        /*078c*/ 	.word	0x00000002
        /*0790*/ 	.word	0x00000018
        /*0794*/ 	.short	0x010a
        /*0796*/ 	.byte	0xff
	.zero		1


	//   ....[105]....
        /*0798*/ 	.word	0x00007de0
        /*079c*/ 	.word	0x00000002
        /*07a0*/ 	.word	0x00000080
        /*07a4*/ 	.short	0x010a
        /*07a6*/ 	.byte	0xff
	.zero		1


	//   ....[106]....
        /*07a8*/ 	.word	0x00007e40
        /*07ac*/ 	.word	0x00000000
        /*07b0*/ 	.word	0x00000000
        /*07b4*/ 	.short	0x010a
        /*07b6*/ 	.byte	0xff
	.zero		1


	//   ....[107]....
        /*07b8*/ 	.word	0x00007ea0
        /*07bc*/ 	.word	0x00000000
        /*07c0*/ 	.word	0x00000000
        /*07c4*/ 	.short	0x010a
        /*07c6*/ 	.byte	0xff
	.zero		1


	//   ....[108]....
        /*07c8*/ 	.word	0x00007ef0
        /*07cc*/ 	.word	0x00000000
        /*07d0*/ 	.word	0x000000e0
        /*07d4*/ 	.short	0x010a
        /*07d6*/ 	.byte	0xff
	.zero		1


	//   ....[109]....
        /*07d8*/ 	.word	0x00007f50
        /*07dc*/ 	.word	0x00000000
        /*07e0*/ 	.word	0x00000090
        /*07e4*/ 	.short	0x010a
        /*07e6*/ 	.byte	0xff
	.zero		1


	//   ....[110]....
        /*07e8*/ 	.word	0x00007fa0
        /*07ec*/ 	.word	0x00000000
        /*07f0*/ 	.word	0x00000080
        /*07f4*/ 	.short	0x010a
        /*07f6*/ 	.byte	0xff
	.zero		1


	//   ....[111]....
        /*07f8*/ 	.word	0x00008000
        /*07fc*/ 	.word	0x00000000
        /*0800*/ 	.word	0x00000090
        /*0804*/ 	.short	0x010a
        /*0806*/ 	.byte	0xff
	.zero		1


	//   ....[112]....
        /*0808*/ 	.word	0x00008050
        /*080c*/ 	.word	0x00000000
        /*0810*/ 	.word	0x00000080
        /*0814*/ 	.short	0x010a
        /*0816*/ 	.byte	0xff
	.zero		1


	//   ....[113]....
        /*0818*/ 	.word	0x000080b0
        /*081c*/ 	.word	0x00000003
        /*0820*/ 	.word	0x000000c0
        /*0824*/ 	.short	0x010a
        /*0826*/ 	.byte	0xff
	.zero		1


	//   ....[114]....
        /*0828*/ 	.word	0x00008110
        /*082c*/ 	.word	0x00000000
        /*0830*/ 	.word	0x00000000
        /*0834*/ 	.short	0x010a
        /*0836*/ 	.byte	0xff
	.zero		1


	//   ....[115]....
        /*0838*/ 	.word	0x00008170
        /*083c*/ 	.word	0x00000000
        /*0840*/ 	.word	0x00000000
        /*0844*/ 	.short	0x010a
        /*0846*/ 	.byte	0xff
	.zero		1


	//   ....[116]....
        /*0848*/ 	.word	0x000081d0
        /*084c*/ 	.word	0x00000000
        /*0850*/ 	.word	0x00000000
        /*0854*/ 	.short	0x010a
        /*0856*/ 	.byte	0xff
	.zero		1


	//   ....[117]....
        /*0858*/ 	.word	0x00008230
        /*085c*/ 	.word	0x00000000
        /*0860*/ 	.word	0x00000000
        /*0864*/ 	.short	0x010a
        /*0866*/ 	.byte	0xff
	.zero		1


	//   ....[118]....
        /*0868*/ 	.word	0x00008290
        /*086c*/ 	.word	0x00000000
        /*0870*/ 	.word	0x00000000
        /*0874*/ 	.short	0x010a
        /*0876*/ 	.byte	0xff
	.zero		1


	//   ....[119]....
        /*0878*/ 	.word	0x000082e0
        /*087c*/ 	.word	0x00000000
        /*0880*/ 	.word	0x00000080
        /*0884*/ 	.short	0x010a
        /*0886*/ 	.byte	0xff
	.zero		1


	//   ....[120]....
        /*0888*/ 	.word	0x00008340
        /*088c*/ 	.word	0x00000000
        /*0890*/ 	.word	0x00000078
        /*0894*/ 	.short	0x010a
        /*0896*/ 	.byte	0xff
	.zero		1


	//   ....[121]....
        /*0898*/ 	.word	0x000083a0
        /*089c*/ 	.word	0x00000003
        /*08a0*/ 	.word	0x00000050
        /*08a4*/ 	.short	0x010a
        /*08a6*/ 	.byte	0xff
	.zero		1


	//   ....[122]....
        /*08a8*/ 	.word	0x00008400
        /*08ac*/ 	.word	0x00000003
        /*08b0*/ 	.word	0x00000058
        /*08b4*/ 	.short	0x010a
        /*08b6*/ 	.byte	0xff
	.zero		1


	//   ....[123]....
        /*08b8*/ 	.word	0x00008460
        /*08bc*/ 	.word	0x00000003
        /*08c0*/ 	.word	0x00000060
        /*08c4*/ 	.short	0x010a
        /*08c6*/ 	.byte	0xff
	.zero		1


	//   ....[124]....
        /*08c8*/ 	.word	0x000084c0
        /*08cc*/ 	.word	0x00000003
        /*08d0*/ 	.word	0x00000068
        /*08d4*/ 	.short	0x010a
        /*08d6*/ 	.byte	0xff
	.zero		1


	//   ....[125]....
        /*08d8*/ 	.word	0x00008520
        /*08dc*/ 	.word	0x00000000
        /*08e0*/ 	.word	0x00000050
        /*08e4*/ 	.short	0x010a
        /*08e6*/ 	.byte	0xff
	.zero		1


	//   ....[126]....
        /*08e8*/ 	.word	0x00008580
        /*08ec*/ 	.word	0x00000000
        /*08f0*/ 	.word	0x00000058
        /*08f4*/ 	.short	0x010a
        /*08f6*/ 	.byte	0xff
	.zero		1


	//   ....[127]....
        /*08f8*/ 	.word	0x000085e0
        /*08fc*/ 	.word	0x00000000
        /*0900*/ 	.word	0x00000060
        /*0904*/ 	.short	0x010a
        /*0906*/ 	.byte	0xff
	.zero		1


	//   ....[128]....
        /*0908*/ 	.word	0x00008630
        /*090c*/ 	.word	0x00000000
        /*0910*/ 	.word	0x00000080
        /*0914*/ 	.short	0x010a
        /*0916*/ 	.byte	0xff
	.zero		1


	//   ....[129]....
        /*0918*/ 	.word	0x00008690
        /*091c*/ 	.word	0x00000002
        /*0920*/ 	.word	0x00000030
        /*0924*/ 	.short	0x010a
        /*0926*/ 	.byte	0xff
	.zero		1


	//   ....[130]....
        /*0928*/ 	.word	0x000086e0
        /*092c*/ 	.word	0x0000004f
        /*0930*/ 	.word	0x000000a0
        /*0934*/ 	.short	0x010a
        /*0936*/ 	.byte	0xff
	.zero		1


	//   ....[131]....
        /*0938*/ 	.word	0x00008730
        /*093c*/ 	.word	0x00000003
        /*0940*/ 	.word	0x00000030
        /*0944*/ 	.short	0x010a
        /*0946*/ 	.byte	0xff
	.zero		1


	//   ....[132]....
        /*0948*/ 	.word	0x00008780
        /*094c*/ 	.word	0x00000053
        /*0950*/ 	.word	0x00000030
        /*0954*/ 	.short	0x010a
        /*0956*/ 	.byte	0xff
	.zero		1


	//   ....[133]....
        /*0958*/ 	.word	0x000087d0
        /*095c*/ 	.word	0x00000058
        /*0960*/ 	.word	0x00000030
        /*0964*/ 	.short	0x010a
        /*0966*/ 	.byte	0xff
	.zero		1


	//----- nvinfo : EIATTR_NUM_MBARRIERS
	.align		4
.L_47:
        /*0968*/ 	.byte	0x03, 0x38
        /*096a*/ 	.short	0x0020


	//----- nvinfo : EIATTR_EXIT_INSTR_OFFSETS
	.align		4
        /*096c*/ 	.byte	0x04, 0x1c
        /*096e*/ 	.short	(.L_49 - .L_48)


	//   ....[0]....
.L_48:
        /*0970*/ 	.word	0x00002460


	//   ....[1]....
        /*0974*/ 	.word	0x00002950


	//   ....[2]....
        /*0978*/ 	.word	0x000029b0


	//   ....[3]....
        /*097c*/ 	.word	0x00003830


	//   ....[4]....
        /*0980*/ 	.word	0x00004890


	//   ....[5]....
        /*0984*/ 	.word	0x000048d0


	//   ....[6]....
        /*0988*/ 	.word	0x00007ba0


	//   ....[7]....
        /*098c*/ 	.word	0x00007c20


	//   ....[8]....
        /*0990*/ 	.word	0x00007c50


	//   ....[9]....
        /*0994*/ 	.word	0x00007cc0


	//----- nvinfo : EIATTR_MAX_THREADS
	.align		4
.L_49:
        /*0998*/ 	.byte	0x04, 0x05
        /*099a*/ 	.short	(.L_51 - .L_50)
.L_50:
        /*099c*/ 	.word	0x00000100
        /*09a0*/ 	.word	0x00000001
        /*09a4*/ 	.word	0x00000001


	//----- nvinfo : EIATTR_CRS_STACK_SIZE
	.align		4
.L_51:
        /*09a8*/ 	.byte	0x04, 0x1e
        /*09aa*/ 	.short	(.L_53 - .L_52)
.L_52:
        /*09ac*/ 	.word	0x00000000


	//----- nvinfo : EIATTR_CBANK_PARAM_SIZE
	.align		4
.L_53:
        /*09b0*/ 	.byte	0x03, 0x19
        /*09b2*/ 	.short	0x0800


	//----- nvinfo : EIATTR_PARAM_CBANK
	.align		4
        /*09b4*/ 	.byte	0x04, 0x0a
        /*09b6*/ 	.short	(.L_55 - .L_54)
	.align		4
.L_54:
        /*09b8*/ 	.word	index@(.nv.constant0._ZN7cutlass13device_kernelINS_4gemm6kernel13GemmUniversalIN4cute5tupleIJiiiiEEENS1_10collective13CollectiveMmaINS1_35MainloopSm100TmaUmmaWarpSpecializedILi3ELi2ELi4ENS5_IJNS4_1CILi1EEESB_SB_EEEEENS5_IJNSA_ILi64EEENSA_ILi128EEENSA_ILi32EEEEEENS_10bfloat16_tENS5_IJlSB_lEEESI_SJ_NS4_8TiledMMAINS4_8MMA_AtomIJNS4_20SM100_MMA_F16BF16_SSISI_SI_fLi64ELi128ELNS4_4UMMA5MajorE0ELSO_0ELNSN_7ScaleInE0ELSP_0EEEEEENS4_6LayoutISC_NS5_IJNSA_ILi0EEEST_ST_EEEEENS5_IJNS4_10UnderscoreESW_SW_EEEEENS4_13SM90_TMA_LOADENS4_14ComposedLayoutINS4_7SwizzleILi2ELi4ELi3EEENS4_18smem_ptr_flag_bitsILi16EEENSS_INS5_IJNSA_ILi8EEESG_EEENS5_IJSG_SB_EEEEEEEvNS4_8identityESZ_S19_vS1A_EENS_8epilogue10collective18CollectiveEpilogueINS1C_23Sm100TmaWarpSpecializedILi4ELi2ELi16ELb1ELb0EEEJSH_NS5_IJNSS_ISE_SB_EENSS_ISG_SB_EEEEESI_SJ_SI_SJ_NS1C_6fusion15FusionCallbacksIS1G_NS1K_17LinearCombinationISI_fSI_fLNS_15FloatRoundStyleE2EEESH_S1J_JEEENS4_5SM1004TMEM4LOAD26SM100_TMEM_LOAD_16dp256b4xESZ_S19_NS4_17SM75_U32x4_LDSM_NENS4_14SM90_TMA_STOREES19_NS4_17SM90_U32x4_STSM_NENS4_39AutoVectorizingCopyWithAssumedAlignmentILi128EEEEEEvvEEEEvNT_6ParamsE)
        /*09bc*/ 	.short	0x0380
        /*09be*/ 	.short	0x0800


	//----- nvinfo : EIATTR_SW_WAR
	.align		4
.L_55:
        /*09c0*/ 	.byte	0x04, 0x36
        /*09c2*/ 	.short	(.L_57 - .L_56)
.L_56:
        /*09c4*/ 	.word	0x00000008
.L_57:


//--------------------- .nv.callgraph             --------------------------
	.section	.nv.callgraph,"",@"SHT_CUDA_CALLGRAPH"
	.align	4
	.sectionentsize	8
	.align		4
        /*0000*/ 	.word	0x00000000
	.align		4
        /*0004*/ 	.word	0xffffffff
	.align		4
        /*0008*/ 	.word	index@(_ZN7cutlass13device_kernelINS_4gemm6kernel13GemmUniversalIN4cute5tupleIJiiiiEEENS1_10collective13CollectiveMmaINS1_35MainloopSm100TmaUmmaWarpSpecializedILi3ELi2ELi4ENS5_IJNS4_1CILi1EEESB_SB_EEEEENS5_IJNSA_ILi64EEENSA_ILi128EEENSA_ILi32EEEEEENS_10bfloat16_tENS5_IJlSB_lEEESI_SJ_NS4_8TiledMMAINS4_8MMA_AtomIJNS4_20SM100_MMA_F16BF16_SSISI_SI_fLi64ELi128ELNS4_4UMMA5MajorE0ELSO_0ELNSN_7ScaleInE0ELSP_0EEEEEENS4_6LayoutISC_NS5_IJNSA_ILi0EEEST_ST_EEEEENS5_IJNS4_10UnderscoreESW_SW_EEEEENS4_13SM90_TMA_LOADENS4_14ComposedLayoutINS4_7SwizzleILi2ELi4ELi3EEENS4_18smem_ptr_flag_bitsILi16EEENSS_INS5_IJNSA_ILi8EEESG_EEENS5_IJSG_SB_EEEEEEEvNS4_8identityESZ_S19_vS1A_EENS_8epilogue10collective18CollectiveEpilogueINS1C_23Sm100TmaWarpSpecializedILi4ELi2ELi16ELb1ELb0EEEJSH_NS5_IJNSS_ISE_SB_EENSS_ISG_SB_EEEEESI_SJ_SI_SJ_NS1C_6fusion15FusionCallbacksIS1G_NS1K_17LinearCombinationISI_fSI_fLNS_15FloatRoundStyleE2EEESH_S1J_JEEENS4_5SM1004TMEM4LOAD26SM100_TMEM_LOAD_16dp256b4xESZ_S19_NS4_17SM75_U32x4_LDSM_NENS4_14SM90_TMA_STOREES19_NS4_17SM90_U32x4_STSM_NENS4_39AutoVectorizingCopyWithAssumedAlignmentILi128EEEEEEvvEEEEvNT_6ParamsE)
	.align		4
        /*000c*/ 	.word	index@(__assertfail)
	.align		4
        /*0010*/ 	.word	0x00000000
	.align		4
        /*0014*/ 	.word	0xfffffffe
	.align		4
        /*0018*/ 	.word	0x00000000
	.align		4
        /*001c*/ 	.word	0xfffffffd
	.align		4
        /*0020*/ 	.word	0x00000000
	.align		4
        /*0024*/ 	.word	0xfffffffc


//--------------------- .nv.constant4             --------------------------
	.section	.nv.constant4,"a",@progbits
	.align	8
	.align		8
.nv.constant4:
        /*0000*/ 	.dword	__assertfail
	.align		8
        /*0008*/ 	.dword	__unnamed_1
	.align		8
        /*0010*/ 	.dword	__unnamed_2
	.align		8
        /*0018*/ 	.dword	_ZN39_INTERNAL_09cb437a_4_k_cu_0b16adc0_80364cuda3std3__45__cpo5beginE
	.align		8
        /*0020*/ 	.dword	_ZN39_INTERNAL_09cb437a_4_k_cu_0b16adc0_80364cuda3std3__45__cpo3endE
	.align		8
        /*0028*/ 	.dword	_ZN39_INTERNAL_09cb437a_4_k_cu_0b16adc0_80364cuda3std3__45__cpo6cbeginE
	.align		8
        /*0030*/ 	.dword	_ZN39_INTERNAL_09cb437a_4_k_cu_0b16adc0_80364cuda3std3__45__cpo4cendE
	.align		8
        /*0038*/ 	.dword	_ZN39_INTERNAL_09cb437a_4_k_cu_0b16adc0_80364cuda3std3__441_GLOBAL__N__09cb437a_4_k_cu_0b16adc0_80366ignoreE
	.align		8
        /*0040*/ 	.dword	_ZN39_INTERNAL_09cb437a_4_k_cu_0b16adc0_80364cuda3std3__419piecewise_constructE
	.align		8
        /*0048*/ 	.dword	_ZN39_INTERNAL_09cb437a_4_k_cu_0b16adc0_80364cuda3std3__48in_placeE
	.align		8
        /*0050*/ 	.dword	_ZN39_INTERNAL_09cb437a_4_k_cu_0b16adc0_80364cuda3std6ranges3__45__cpo4swapE
	.align		8
        /*0058*/ 	.dword	_ZN39_INTERNAL_09cb437a_4_k_cu_0b16adc0_80364cuda3std6ranges3__45__cpo9iter_moveE
	.align		8
        /*0060*/ 	.dword	_ZN39_INTERNAL_09cb437a_4_k_cu_0b16adc0_80364cute7productE
	.align		8
        /*0068*/ 	.dword	_ZN39_INTERNAL_09cb437a_4_k_cu_0b16adc0_80364cute1_E
	.align		8
        /*0070*/ 	.dword	$str$25
	.align		8
        /*0078*/ 	.dword	$str$26
	.align		8
        /*0080*/ 	.dword	$str$27
	.align		8
        /*0088*/ 	.dword	$str$28


//--------------------- .text._ZN7cutlass13device_kernelINS_4gemm6kernel13GemmUniversalIN4cute5tupleIJiiiiEEENS1_10collective13CollectiveMmaINS1_35MainloopSm100TmaUmmaWarpSpecializedILi3ELi2ELi4ENS5_IJNS4_1CILi1EEESB_SB_EEEEENS5_IJNSA_ILi64EEENSA_ILi128EEENSA_ILi32EEEEEENS_10bfloat16_tENS5_IJlSB_lEEESI_SJ_NS4_8TiledMMAINS4_8MMA_AtomIJNS4_20SM100_MMA_F16BF16_SSISI_SI_fLi64ELi128ELNS4_4UMMA5MajorE0ELSO_0ELNSN_7ScaleInE0ELSP_0EEEEEENS4_6LayoutISC_NS5_IJNSA_ILi0EEEST_ST_EEEEENS5_IJNS4_10UnderscoreESW_SW_EEEEENS4_13SM90_TMA_LOADENS4_14ComposedLayoutINS4_7SwizzleILi2ELi4ELi3EEENS4_18smem_ptr_flag_bitsILi16EEENSS_INS5_IJNSA_ILi8EEESG_EEENS5_IJSG_SB_EEEEEEEvNS4_8identityESZ_S19_vS1A_EENS_8epilogue10collective18CollectiveEpilogueINS1C_23Sm100TmaWarpSpecializedILi4ELi2ELi16ELb1ELb0EEEJSH_NS5_IJNSS_ISE_SB_EENSS_ISG_SB_EEEEESI_SJ_SI_SJ_NS1C_6fusion15FusionCallbacksIS1G_NS1K_17LinearCombinationISI_fSI_fLNS_15FloatRoundStyleE2EEESH_S1J_JEEENS4_5SM1004TMEM4LOAD26SM100_TMEM_LOAD_16dp256b4xESZ_S19_NS4_17SM75_U32x4_LDSM_NENS4_14SM90_TMA_STOREES19_NS4_17SM90_U32x4_STSM_NENS4_39AutoVectorizingCopyWithAssumedAlignmentILi128EEEEEEvvEEEEvNT_6ParamsE --------------------------
	.section	.text._ZN7cutlass13device_kernelINS_4gemm6kernel13GemmUniversalIN4cute5tupleIJiiiiEEENS1_10collective13CollectiveMmaINS1_35MainloopSm100TmaUmmaWarpSpecializedILi3ELi2ELi4ENS5_IJNS4_1CILi1EEESB_SB_EEEEENS5_IJNSA_ILi64EEENSA_ILi128EEENSA_ILi32EEEEEENS_10bfloat16_tENS5_IJlSB_lEEESI_SJ_NS4_8TiledMMAINS4_8MMA_AtomIJNS4_20SM100_MMA_F16BF16_SSISI_SI_fLi64ELi128ELNS4_4UMMA5MajorE0ELSO_0ELNSN_7ScaleInE0ELSP_0EEEEEENS4_6LayoutISC_NS5_IJNSA_ILi0EEEST_ST_EEEEENS5_IJNS4_10UnderscoreESW_SW_EEEEENS4_13SM90_TMA_LOADENS4_14ComposedLayoutINS4_7SwizzleILi2ELi4ELi3EEENS4_18smem_ptr_flag_bitsILi16EEENSS_INS5_IJNSA_ILi8EEESG_EEENS5_IJSG_SB_EEEEEEEvNS4_8identityESZ_S19_vS1A_EENS_8epilogue10collective18CollectiveEpilogueINS1C_23Sm100TmaWarpSpecializedILi4ELi2ELi16ELb1ELb0EEEJSH_NS5_IJNSS_ISE_SB_EENSS_ISG_SB_EEEEESI_SJ_SI_SJ_NS1C_6fusion15FusionCallbacksIS1G_NS1K_17LinearCombinationISI_fSI_fLNS_15FloatRoundStyleE2EEESH_S1J_JEEENS4_5SM1004TMEM4LOAD26SM100_TMEM_LOAD_16dp256b4xESZ_S19_NS4_17SM75_U32x4_LDSM_NENS4_14SM90_TMA_STOREES19_NS4_17SM90_U32x4_STSM_NENS4_39AutoVectorizingCopyWithAssumedAlignmentILi128EEEEEEvvEEEEvNT_6ParamsE,"ax",@progbits
	.align	128
.text._ZN7cutlass13device_kernelINS_4gemm6kernel13GemmUniversalIN4cute5tupleIJiiiiEEENS1_10collective13CollectiveMmaINS1_35MainloopSm100TmaUmmaWarpSpecializedILi3ELi2ELi4ENS5_IJNS4_1CILi1EEESB_SB_EEEEENS5_IJNSA_ILi64EEENSA_ILi128EEENSA_ILi32EEEEEENS_10bfloat16_tENS5_IJlSB_lEEESI_SJ_NS4_8TiledMMAINS4_8MMA_AtomIJNS4_20SM100_MMA_F16BF16_SSISI_SI_fLi64ELi128ELNS4_4UMMA5MajorE0ELSO_0ELNSN_7ScaleInE0ELSP_0EEEEEENS4_6LayoutISC_NS5_IJNSA_ILi0EEEST_ST_EEEEENS5_IJNS4_10UnderscoreESW_SW_EEEEENS4_13SM90_TMA_LOADENS4_14ComposedLayoutINS4_7SwizzleILi2ELi4ELi3EEENS4_18smem_ptr_flag_bitsILi16EEENSS_INS5_IJNSA_ILi8EEESG_EEENS5_IJSG_SB_EEEEEEEvNS4_8identityESZ_S19_vS1A_EENS_8epilogue10collective18CollectiveEpilogueINS1C_23Sm100TmaWarpSpecializedILi4ELi2ELi16ELb1ELb0EEEJSH_NS5_IJNSS_ISE_SB_EENSS_ISG_SB_EEEEESI_SJ_SI_SJ_NS1C_6fusion15FusionCallbacksIS1G_NS1K_17LinearCombinationISI_fSI_fLNS_15FloatRoundStyleE2EEESH_S1J_JEEENS4_5SM1004TMEM4LOAD26SM100_TMEM_LOAD_16dp256b4xESZ_S19_NS4_17SM75_U32x4_LDSM_NENS4_14SM90_TMA_STOREES19_NS4_17SM90_U32x4_STSM_NENS4_39AutoVectorizingCopyWithAssumedAlignmentILi128EEEEEEvvEEEEvNT_6ParamsE:
        .type           _ZN7cutlass13device_kernelINS_4gemm6kernel13GemmUniversalIN4cute5tupleIJiiiiEEENS1_10collective13CollectiveMmaINS1_35MainloopSm100TmaUmmaWarpSpecializedILi3ELi2ELi4ENS5_IJNS4_1CILi1EEESB_SB_EEEEENS5_IJNSA_ILi64EEENSA_ILi128EEENSA_ILi32EEEEEENS_10bfloat16_tENS5_IJlSB_lEEESI_SJ_NS4_8TiledMMAINS4_8MMA_AtomIJNS4_20SM100_MMA_F16BF16_SSISI_SI_fLi64ELi128ELNS4_4UMMA5MajorE0ELSO_0ELNSN_7ScaleInE0ELSP_0EEEEEENS4_6LayoutISC_NS5_IJNSA_ILi0EEEST_ST_EEEEENS5_IJNS4_10UnderscoreESW_SW_EEEEENS4_13SM90_TMA_LOADENS4_14ComposedLayoutINS4_7SwizzleILi2ELi4ELi3EEENS4_18smem_ptr_flag_bitsILi16EEENSS_INS5_IJNSA_ILi8EEESG_EEENS5_IJSG_SB_EEEEEEEvNS4_8identityESZ_S19_vS1A_EENS_8epilogue10collective18CollectiveEpilogueINS1C_23Sm100TmaWarpSpecializedILi4ELi2ELi16ELb1ELb0EEEJSH_NS5_IJNSS_ISE_SB_EENSS_ISG_SB_EEEEESI_SJ_SI_SJ_NS1C_6fusion15FusionCallbacksIS1G_NS1K_17LinearCombinationISI_fSI_fLNS_15FloatRoundStyleE2EEESH_S1J_JEEENS4_5SM1004TMEM4LOAD26SM100_TMEM_LOAD_16dp256b4xESZ_S19_NS4_17SM75_U32x4_LDSM_NENS4_14SM90_TMA_STOREES19_NS4_17SM90_U32x4_STSM_NENS4_39AutoVectorizingCopyWithAssumedAlignmentILi128EEEEEEvvEEEEvNT_6ParamsE,@function
        .size           _ZN7cutlass13device_kernelINS_4gemm6kernel13GemmUniversalIN4cute5tupleIJiiiiEEENS1_10collective13CollectiveMmaINS1_35MainloopSm100TmaUmmaWarpSpecializedILi3ELi2ELi4ENS5_IJNS4_1CILi1EEESB_SB_EEEEENS5_IJNSA_ILi64EEENSA_ILi128EEENSA_ILi32EEEEEENS_10bfloat16_tENS5_IJlSB_lEEESI_SJ_NS4_8TiledMMAINS4_8MMA_AtomIJNS4_20SM100_MMA_F16BF16_SSISI_SI_fLi64ELi128ELNS4_4UMMA5MajorE0ELSO_0ELNSN_7ScaleInE0ELSP_0EEEEEENS4_6LayoutISC_NS5_IJNSA_ILi0EEEST_ST_EEEEENS5_IJNS4_10UnderscoreESW_SW_EEEEENS4_13SM90_TMA_LOADENS4_14ComposedLayoutINS4_7SwizzleILi2ELi4ELi3EEENS4_18smem_ptr_flag_bitsILi16EEENSS_INS5_IJNSA_ILi8EEESG_EEENS5_IJSG_SB_EEEEEEEvNS4_8identityESZ_S19_vS1A_EENS_8epilogue10collective18CollectiveEpilogueINS1C_23Sm100TmaWarpSpecializedILi4ELi2ELi16ELb1ELb0EEEJSH_NS5_IJNSS_ISE_SB_EENSS_ISG_SB_EEEEESI_SJ_SI_SJ_NS1C_6fusion15FusionCallbacksIS1G_NS1K_17LinearCombinationISI_fSI_fLNS_15FloatRoundStyleE2EEESH_S1J_JEEENS4_5SM1004TMEM4LOAD26SM100_TMEM_LOAD_16dp256b4xESZ_S19_NS4_17SM75_U32x4_LDSM_NENS4_14SM90_TMA_STOREES19_NS4_17SM90_U32x4_STSM_NENS4_39AutoVectorizingCopyWithAssumedAlignmentILi128EEEEEEvvEEEEvNT_6ParamsE,(.L_x_173 - _ZN7cutlass13device_kernelINS_4gemm6kernel13GemmUniversalIN4cute5tupleIJiiiiEEENS1_10collective13CollectiveMmaINS1_35MainloopSm100TmaUmmaWarpSpecializedILi3ELi2ELi4ENS5_IJNS4_1CILi1EEESB_SB_EEEEENS5_IJNSA_ILi64EEENSA_ILi128EEENSA_ILi32EEEEEENS_10bfloat16_tENS5_IJlSB_lEEESI_SJ_NS4_8TiledMMAINS4_8MMA_AtomIJNS4_20SM100_MMA_F16BF16_SSISI_SI_fLi64ELi128ELNS4_4UMMA5MajorE0ELSO_0ELNSN_7ScaleInE0ELSP_0EEEEEENS4_6LayoutISC_NS5_IJNSA_ILi0EEEST_ST_EEEEENS5_IJNS4_10UnderscoreESW_SW_EEEEENS4_13SM90_TMA_LOADENS4_14ComposedLayoutINS4_7SwizzleILi2ELi4ELi3EEENS4_18smem_ptr_flag_bitsILi16EEENSS_INS5_IJNSA_ILi8EEESG_EEENS5_IJSG_SB_EEEEEEEvNS4_8identityESZ_S19_vS1A_EENS_8epilogue10collective18CollectiveEpilogueINS1C_23Sm100TmaWarpSpecializedILi4ELi2ELi16ELb1ELb0EEEJSH_NS5_IJNSS_ISE_SB_EENSS_ISG_SB_EEEEESI_SJ_SI_SJ_NS1C_6fusion15FusionCallbacksIS1G_NS1K_17LinearCombinationISI_fSI_fLNS_15FloatRoundStyleE2EEESH_S1J_JEEENS4_5SM1004TMEM4LOAD26SM100_TMEM_LOAD_16dp256b4xESZ_S19_NS4_17SM75_U32x4_LDSM_NENS4_14SM90_TMA_STOREES19_NS4_17SM90_U32x4_STSM_NENS4_39AutoVectorizingCopyWithAssumedAlignmentILi128EEEEEEvvEEEEvNT_6ParamsE)
        .other          _ZN7cutlass13device_kernelINS_4gemm6kernel13GemmUniversalIN4cute5tupleIJiiiiEEENS1_10collective13CollectiveMmaINS1_35MainloopSm100TmaUmmaWarpSpecializedILi3ELi2ELi4ENS5_IJNS4_1CILi1EEESB_SB_EEEEENS5_IJNSA_ILi64EEENSA_ILi128EEENSA_ILi32EEEEEENS_10bfloat16_tENS5_IJlSB_lEEESI_SJ_NS4_8TiledMMAINS4_8MMA_AtomIJNS4_20SM100_MMA_F16BF16_SSISI_SI_fLi64ELi128ELNS4_4UMMA5MajorE0ELSO_0ELNSN_7ScaleInE0ELSP_0EEEEEENS4_6LayoutISC_NS5_IJNSA_ILi0EEEST_ST_EEEEENS5_IJNS4_10UnderscoreESW_SW_EEEEENS4_13SM90_TMA_LOADENS4_14ComposedLayoutINS4_7SwizzleILi2ELi4ELi3EEENS4_18smem_ptr_flag_bitsILi16EEENSS_INS5_IJNSA_ILi8EEESG_EEENS5_IJSG_SB_EEEEEEEvNS4_8identityESZ_S19_vS1A_EENS_8epilogue10collective18CollectiveEpilogueINS1C_23Sm100TmaWarpSpecializedILi4ELi2ELi16ELb1ELb0EEEJSH_NS5_IJNSS_ISE_SB_EENSS_ISG_SB_EEEEESI_SJ_SI_SJ_NS1C_6fusion15FusionCallbacksIS1G_NS1K_17LinearCombinationISI_fSI_fLNS_15FloatRoundStyleE2EEESH_S1J_JEEENS4_5SM1004TMEM4LOAD26SM100_TMEM_LOAD_16dp256b4xESZ_S19_NS4_17SM75_U32x4_LDSM_NENS4_14SM90_TMA_STOREES19_NS4_17SM90_U32x4_STSM_NENS4_39AutoVectorizingCopyWithAssumedAlignmentILi128EEEEEEvvEEEEvNT_6ParamsE,@"STO_CUDA_ENTRY STV_DEFAULT"
_ZN7cutlass13device_kernelINS_4gemm6kernel13GemmUniversalIN4cute5tupleIJiiiiEEENS1_10collective13CollectiveMmaINS1_35MainloopSm100TmaUmmaWarpSpecializedILi3ELi2ELi4ENS5_IJNS4_1CILi1EEESB_SB_EEEEENS5_IJNSA_ILi64EEENSA_ILi128EEENSA_ILi32EEEEEENS_10bfloat16_tENS5_IJlSB_lEEESI_SJ_NS4_8TiledMMAINS4_8MMA_AtomIJNS4_20SM100_MMA_F16BF16_SSISI_SI_fLi64ELi128ELNS4_4UMMA5MajorE0ELSO_0ELNSN_7ScaleInE0ELSP_0EEEEEENS4_6LayoutISC_NS5_IJNSA_ILi0EEEST_ST_EEEEENS5_IJNS4_10UnderscoreESW_SW_EEEEENS4_13SM90_TMA_LOADENS4_14ComposedLayoutINS4_7SwizzleILi2ELi4ELi3EEENS4_18smem_ptr_flag_bitsILi16EEENSS_INS5_IJNSA_ILi8EEESG_EEENS5_IJSG_SB_EEEEEEEvNS4_8identityESZ_S19_vS1A_EENS_8epilogue10collective18CollectiveEpilogueINS1C_23Sm100TmaWarpSpecializedILi4ELi2ELi16ELb1ELb0EEEJSH_NS5_IJNSS_ISE_SB_EENSS_ISG_SB_EEEEESI_SJ_SI_SJ_NS1C_6fusion15FusionCallbacksIS1G_NS1K_17LinearCombinationISI_fSI_fLNS_15FloatRoundStyleE2EEESH_S1J_JEEENS4_5SM1004TMEM4LOAD26SM100_TMEM_LOAD_16dp256b4xESZ_S19_NS4_17SM75_U32x4_LDSM_NENS4_14SM90_TMA_STOREES19_NS4_17SM90_U32x4_STSM_NENS4_39AutoVectorizingCopyWithAssumedAlignmentILi128EEEEEEvvEEEEvNT_6ParamsE:
[----:B------:R-:W1:Y:S01]  /*0000*/  LDC R1, c[0x0][0x37c] ;  /* 0x0000df00ff017b82 */ /* 0x000e620000000800 */
[----:B------:R-:W2:Y:S01]  /*0010*/  S2R R72, SR_TID.X ;  /* 0x0000000000487919 */ /* 0x000ea20000002100 */
[----:B------:R-:W3:Y:S01]  /*0020*/  LDCU.64 UR4, c[0x0][0x890] ;  /* 0x00011200ff0477ac */ /* 0x000ee20008000a00 */
[----:B------:R-:W-:Y:S02]  /*0030*/  PRMT R59, RZ, 0x7610, R59 ;  /* 0x00007610ff3b7816 */ /* 0x000fe4000000003b */
[----:B------:R-:W-:Y:S01]  /*0040*/  ELECT P5, URZ, PT ;  /* 0x0000000000ff782f */ /* 0x000fe200038a0000 */
[----:B------:R-:W4:Y:S01]  /*0050*/  LDCU.64 UR46, c[0x0][0x358] ;  /* 0x00006b00ff2e77ac */ /* 0x000f220008000a00 */
[----:B---3--:R-:W-:-:S04]  /*0060*/  UISETP.NE.U32.AND UP0, UPT, UR4, URZ, UPT ;  /* 0x000000ff0400728c */ /* 0x008fc8000bf05070 */
[----:B------:R-:W-:Y:S01]  /*0070*/  UISETP.NE.AND.EX UP0, UPT, UR5, URZ, UPT, UP0 ;  /* 0x000000ff0500728c */ /* 0x000fe2000bf05300 */
[----:B--2---:R-:W-:-:S05]  /*0080*/  SHF.R.U32.HI R65, RZ, 0x5, R72 ;  /* 0x00000005ff417819 */ /* 0x004fca0000011648 */
[----:B------:R-:W2:Y:S02]  /*0090*/  SHFL.IDX PT, R0, R65, RZ, 0x1f ;  /* 0x00001fff41007589 */ /* 0x000ea400000e0000 */
[----:B--2---:R-:W-:Y:S01]  /*00a0*/  R2UR UR8, R0 ;  /* 0x00000000000872ca */ /* 0x004fe200000e0000 */
[----:B-1--4-:R-:W-:-:S14]  /*00b0*/  BRA.U UP0, `(.L_x_0) ;  /* 0x00000001002c7547 */ /* 0x012fdc000b800000 */
[----:B------:R-:W1:Y:S02]  /*00c0*/  LDCU.64 UR6, c[0x0][0x888] ;  /* 0x00011100ff0677ac */ /* 0x000e640008000a00 */
[----:B-1----:R-:W-:-:S04]  /*00d0*/  UISETP.NE.U32.AND UP0, UPT, UR6, URZ, UPT ;  /* 0x000000ff0600728c */ /* 0x002fc8000bf05070 */
[----:B------:R-:W-:-:S09]  /*00e0*/  UISETP.NE.AND.EX UP0, UPT, UR7, URZ, UPT, UP0 ;  /* 0x000000ff0700728c */ /* 0x000fd2000bf05300 */
[----:B------:R-:W-:Y:S05]  /*00f0*/  BRA.U !UP0, `(.L_x_1) ;  /* 0x0000000108107547 */ /* 0x000fea000b800000 */
[----:B------:R-:W1:Y:S02]  /*0100*/  LDC.64 R2, c[0x0][0x888] ;  /* 0x00022200ff027b82 */ /* 0x000e640000000a00 */
[----:B-1----:R1:W5:Y:S01]  /*0110*/  LDG.E R35, desc[UR46][R2.64] ;  /* 0x0000002e02237981 */ /* 0x002362000c1e1900 */
[----:B------:R-:W-:Y:S01]  /*0120*/  HFMA2 R59, -RZ, RZ, 0, 5.9604644775390625e-08 ;  /* 0x00000001ff3b7431 */ /* 0x000fe200000001ff */
[----:B------:R-:W-:Y:S05]  /*0130*/  BRA `(.L_x_0) ;  /* 0x00000000000c7947 */ /* 0x000fea0003800000 */
.L_x_1:
[----:B------:R-:W1:Y:S01]  /*0140*/  LDCU UR6, c[0x0][0x880] ;  /* 0x00011000ff0677ac */ /* 0x000e620008000800 */
[----:B------:R-:W-:Y:S01]  /*0150*/  HFMA2 R59, -RZ, RZ, 0, 5.9604644775390625e-08 ;  /* 0x00000001ff3b7431 */ /* 0x000fe200000001ff */
[----:B-1----:R-:W-:-:S07]  /*0160*/  MOV R35, UR6 ;  /* 0x0000000600237c02 */ /* 0x002fce0008000f00 */
.L_x_0:
[----:B------:R-:W2:Y:S02]  /*0170*/  LDCU.64 UR6, c[0x0][0x8b0] ;  /* 0x00011600ff0677ac */ /* 0x000ea40008000a00 */
[----:B--2---:R-:W-:-:S04]  /*0180*/  UISETP.NE.U32.AND UP0, UPT, UR6, URZ, UPT ;  /* 0x000000ff0600728c */ /* 0x004fc8000bf05070 */
[----:B------:R-:W-:-:S09]  /*0190*/  UISETP.NE.AND.EX UP0, UPT, UR7, URZ, UPT, UP0 ;  /* 0x000000ff0700728c */ /* 0x000fd2000bf05300 */
[----:B------:R-:W-:Y:S05]  /*01a0*/  BRA.U UP0, `(.L_x_2) ;  /* 0x0000000100247547 */ /* 0x000fea000b800000 */
[----:B------:R-:W2:Y:S02]  /*01b0*/  LDCU.64 UR6, c[0x0][0x8a8] ;  /* 0x00011500ff0677ac */ /* 0x000ea40008000a00 */
[----:B--2---:R-:W-:-:S04]  /*01c0*/  UISETP.NE.U32.AND UP0, UPT, UR6, URZ, UPT ;  /* 0x000000ff0600728c */ /* 0x004fc8000bf05070 */
[----:B------:R-:W-:-:S09]  /*01d0*/  UISETP.NE.AND.EX UP0, UPT, UR7, URZ, UPT, UP0 ;  /* 0x000000ff0700728c */ /* 0x000fd2000bf05300 */
[----:B------:R-:W-:Y:S05]  /*01e0*/  BRA.U !UP0, `(.L_x_3) ;  /* 0x00000001080c7547 */ /* 0x000fea000b800000 */
[----:B-1----:R-:W1:Y:S02]  /*01f0*/  LDC.64 R2, c[0x0][0x8a8] ;  /* 0x00022a00ff027b82 */ /* 0x002e640000000a00 */
[----:B-1----:R2:W5:Y:S01]  /*0200*/  LDG.E R33, desc[UR46][R2.64] ;  /* 0x0000002e02217981 */ /* 0x002562000c1e1900 */
[----:B------:R-:W-:Y:S05]  /*0210*/  BRA `(.L_x_2) ;  /* 0x0000000000087947 */ /* 0x000fea0003800000 */
.L_x_3:
[----:B------:R-:W2:Y:S02]  /*0220*/  LDCU UR6, c[0x0][0x8a0] ;  /* 0x00011400ff0677ac */ /* 0x000ea40008000800 */
[----:B--2---:R-:W-:Y:S02]  /*0230*/  MOV R33, UR6 ;  /* 0x0000000600217c02 */ /* 0x004fe40008000f00 */
.L_x_2:
[----:B------:R-:W-:Y:S01]  /*0240*/  IMAD.U32 R0, RZ, RZ, UR8 ;  /* 0x00000008ff007e24 */ /* 0x000fe2000f8e00ff */
[----:B------:R-:W-:Y:S04]  /*0250*/  BSSY.RECONVERGENT B0, `(.L_x_4) ;  /* 0x000000c000007945 */ /* 0x000fe80003800200 */
[C---:B------:R-:W-:Y:S02]  /*0260*/  ISETP.NE.OR P1, PT, R0.reuse, 0x1, !P5 ;  /* 0x000000010000780c */ /* 0x040fe40006f25670 */
[----:B------:R-:W-:-:S11]  /*0270*/  ISETP.NE.OR P0, PT, R0, 0x3, !P5 ;  /* 0x000000030000780c */ /* 0x000fd60006f05670 */
[----:B------:R-:W-:Y:S05]  /*0280*/  @P1 BRA `(.L_x_5) ;  /* 0x0000000000201947 */ /* 0x000fea0003800000 */
[----:B------:R-:W3:Y:S02]  /*0290*/  LDCU.64 UR6, c[0x0][0x348] ;  /* 0x00006900ff0677ac */ /* 0x000ee40008000a00 */
[----:B---3--:R-:W-:Y:S02]  /*02a0*/  UIADD3 UR10, UP1, UPT, UR6, 0x80, URZ ;  /* 0x00000080060a7890 */ /* 0x008fe4000ff3e0ff */
[----:B------:R-:W-:Y:S02]  /*02b0*/  UIADD3 UR6, UP0, UPT, UR6, 0x180, URZ ;  /* 0x0000018006067890 */ /* 0x000fe4000ff1e0ff */
[----:B------:R-:W-:Y:S02]  /*02c0*/  UIADD3.X UR11, UPT, UPT, URZ, UR7, URZ, UP1, !UPT ;  /* 0x00000007ff0b7290 */ /* 0x000fe40008ffe4ff */
[----:B------:R-:W-:-:S07]  /*02d0*/  UIADD3.X UR7, UPT, UPT, URZ, UR7, URZ, UP0, !UPT ;  /* 0x00000007ff077290 */ /* 0x000fce00087fe4ff */
[----:B------:R3:W-:Y:S02]  /*02e0*/  UTMACCTL.PF [UR10] ;  /* 0x000000000a0079b9 */ /* 0x0007e40008040000 */
[----:B------:R3:W-:Y:S02]  /*02f0*/  UTMACCTL.PF [UR6] ;  /* 0x00000000060079b9 */ /* 0x0007e40008040000 */
[----:B---3--:R-:W-:Y:S01]  /*0300*/  NOP ;  /* 0x0000000000007918 */ /* 0x008fe20000000000 */
.L_x_5:
[----:B------:R-:W-:Y:S05]  /*0310*/  BSYNC.RECONVERGENT B0 ;  /* 0x0000000000007941 */ /* 0x000fea0003800200 */
.L_x_4:
[----:B------:R-:W-:Y:S04]  /*0320*/  BSSY.RECONVERGENT B0, `(.L_x_6) ;  /* 0x000000a000007945 */ /* 0x000fe80003800200 */
        /* <DEDUP_REMOVED lines=9> */
.L_x_7:
[----:B------:R-:W-:Y:S05]  /*03c0*/  BSYNC.RECONVERGENT B0 ;  /* 0x0000000000007941 */ /* 0x000fea0003800200 */
.L_x_6:
[----:B------:R-:W3:Y:S01]  /*03d0*/  LDCU.64 UR6, c[0x0][0x888] ;  /* 0x00011100ff0677ac */ /* 0x000ee20008000a00 */
[----:B------:R-:W-:Y:S02]  /*03e0*/  UISETP.EQ.U32.AND UP1, UPT, UR4, URZ, UPT ;  /* 0x000000ff0400728c */ /* 0x000fe4000bf22070 */
[----:B------:R-:W-:Y:S02]  /*03f0*/  UPLOP3.LUT UP2, UPT, UPT, UPT, UPT, 0x80, 0x8 ;  /* 0x000000000008789c */ /* 0x000fe40003f4f070 */
[----:B---3--:R-:W-:-:S04]  /*0400*/  UISETP.NE.U32.AND UP0, UPT, UR6, URZ, UPT ;  /* 0x000000ff0600728c */ /* 0x008fc8000bf05070 */
[----:B------:R-:W-:-:S04]  /*0410*/  UISETP.NE.AND.EX UP0, UPT, UR7, URZ, UPT, UP0 ;  /* 0x000000ff0700728c */ /* 0x000fc8000bf05300 */
[----:B------:R-:W-:-:S04]  /*0420*/  UISETP.EQ.OR.EX UP3, UPT, UR5, URZ, !UP0, UP1 ;  /* 0x000000ff0500728c */ /* 0x000fc8000c762710 */
[----:B------:R-:W-:-:S05]  /*0430*/  UP2UR UR50, UPR, URZ, 0x8 ;  /* 0x00000008ff327883 */ /* 0x000fca0008000000 */
[----:B------:R-:W-:Y:S07]  /*0440*/  BRA.U !UP3, `(.L_x_8) ;  /* 0x000000010b207547 */ /* 0x000fee000b800000 */
[----:B------:R-:W-:Y:S01]  /*0450*/  UISETP.NE.U32.AND UP2, UPT, UR4, URZ, UPT ;  /* 0x000000ff0400728c */ /* 0x000fe2000bf45070 */
[----:B-----5:R-:W-:Y:S01]  /*0460*/  FSETP.NEU.AND P0, PT, R35, RZ, PT ;  /* 0x000000ff2300720b */ /* 0x020fe20003f0d000 */
[----:B------:R-:W-:Y:S02]  /*0470*/  USEL UR4, URZ, 0xffffffff, UP0 ;  /* 0xffffffffff047887 */ /* 0x000fe40008000000 */
[----:B------:R-:W-:-:S10]  /*0480*/  UISETP.NE.AND.EX UP2, UPT, UR5, URZ, UPT, UP2 ;  /* 0x000000ff0500728c */ /* 0x000fd4000bf45320 */
[----:B------:R-:W-:Y:S01]  /*0490*/  VOTEU.ANY UP1, P0 ;  /* 0x0000000000ff7886 */ /* 0x000fe20000020100 */
[----:B------:R-:W-:-:S04]  /*04a0*/  @!UP2 USEL UR4, URZ, 0xffffffff, UP1 ;  /* 0xffffffffff04a887 */ /* 0x000fc80008800000 */
[----:B------:R-:W-:-:S04]  /*04b0*/  ULOP3.LUT UR4, UR4, 0x1, URZ, 0xc0, !UPT ;  /* 0x0000000104047892 */ /* 0x000fc8000f8ec0ff */
[----:B------:R-:W-:-:S11]  /*04c0*/  UISETP.NE.U32.AND UP2, UPT, UR4, 0x1, UPT ;  /* 0x000000010400788c */ /* 0x000fd6000bf45070 */
.L_x_8:
[----:B-12---:R-:W1:Y:S01]  /*04d0*/  SHFL.IDX PT, R2, R65, RZ, 0x1f ;  /* 0x00001fff41027589 */ /* 0x006e6200000e0000 */
[----:B------:R-:W-:-:S04]  /*04e0*/  UISETP.NE.AND UP1, UPT, UR8, 0x2, UPT ;  /* 0x000000020800788c */ /* 0x000fc8000bf25270 */
[----:B------:R-:W-:Y:S01]  /*04f0*/  USEL UR6, URZ, 0x1, UP1 ;  /* 0x00000001ff067887 */ /* 0x000fe20008800000 */
[----:B-1----:R-:W-:-:S13]  /*0500*/  ISETP.NE.AND P0, PT, R2, RZ, PT ;  /* 0x000000ff0200720c */ /* 0x002fda0003f05270 */
[----:B------:R-:W-:Y:S05]  /*0510*/  @P0 BRA `(.L_x_9) ;  /* 0x0000000000400947 */ /* 0x000fea0003800000 */
[----:B------:R-:W1:Y:S01]  /*0520*/  S2UR UR5, SR_CgaCtaId ;  /* 0x00000000000579c3 */ /* 0x000e620000008800 */
[----:B------:R-:W-:Y:S01]  /*0530*/  UMOV UR7, 0x400 ;  /* 0x0000040000077882 */ /* 0x000fe20000000000 */
[----:B------:R-:W-:Y:S01]  /*0540*/  UMOV UR4, 0x1 ;  /* 0x0000000100047882 */ /* 0x000fe20000000000 */
[----:B------:R-:W-:Y:S01]  /*0550*/  ELECT P0, URZ, PT ;  /* 0x0000000000ff782f */ /* 0x000fe20003800000 */
[----:B------:R-:W-:-:S04]  /*0560*/  UIADD3 UR10, UPT, UPT, -UR4, 0x100000, URZ ;  /* 0x00100000040a7890 */ /* 0x000fc8000fffe1ff */
[----:B------:R-:W-:Y:S02]  /*0570*/  USHF.L.U32 UR11, UR10, 0xb, URZ ;  /* 0x0000000b0a0b7899 */ /* 0x000fe400080006ff */
[----:B------:R-:W-:Y:S02]  /*0580*/  USHF.L.U32 UR10, UR10, 0x1, URZ ;  /* 0x000000010a0a7899 */ /* 0x000fe400080006ff */
[----:B-1----:R-:W-:Y:S01]  /*0590*/  ULEA UR5, UR5, UR7, 0x18 ;  /* 0x0000000705057291 */ /* 0x002fe2000f8ec0ff */
[----:B------:R-:W1:Y:S11]  /*05a0*/  FENCE.VIEW.ASYNC.S ;  /* 0x00000000000073c6 */ /* 0x000e760000000000 */
[----:B-1----:R1:W2:Y:S01]  /*05b0*/  SYNCS.EXCH.64 URZ, [UR5], UR10 ;  /* 0x0000000a05ff75b2 */ /* 0x0022a20008000100 */
[----:B------:R1:W3:Y:S01]  /*05c0*/  SYNCS.EXCH.64 URZ, [UR5+0x18], UR10 ;  /* 0x0000180a05ff75b2 */ /* 0x0002e20008000100 */
[----:B------:R1:W4:Y:S01]  /*05d0*/  SYNCS.EXCH.64 URZ, [UR5+0x8], UR10 ;  /* 0x0000080a05ff75b2 */ /* 0x0003220008000100 */
[----:B------:R1:W1:Y:S01]  /*05e0*/  SYNCS.EXCH.64 URZ, [UR5+0x20], UR10 ;  /* 0x0000200a05ff75b2 */ /* 0x0002620008000100 */
[----:B------:R1:W1:Y:S01]  /*05f0*/  SYNCS.EXCH.64 URZ, [UR5+0x10], UR10 ;  /* 0x0000100a05ff75b2 */ /* 0x0002620008000100 */
[----:B------:R1:W1:Y:S01]  /*0600*/  SYNCS.EXCH.64 URZ, [UR5+0x28], UR10 ;  /* 0x0000280a05ff75b2 */ /* 0x0002620008000100 */
[----:B------:R-:W-:Y:S01]  /*0610*/  NOP ;  /* 0x0000000000007918 */ /* 0x000fe20000000000 */
.L_x_9:
[----:B------:R-:W2:Y:S01]  /*0620*/  SHFL.IDX PT, R2, R65, RZ, 0x1f ;  /* 0x00001fff41027589 */ /* 0x000ea200000e0000 */
[----:B------:R-:W-:Y:S01]  /*0630*/  NOP ;  /* 0x0000000000007918 */ /* 0x000fe20000000000 */
[----:B--2---:R-:W-:-:S13]  /*0640*/  ISETP.NE.AND P0, PT, R2, 0x1, PT ;  /* 0x000000010200780c */ /* 0x004fda0003f05270 */
[----:B------:R-:W-:Y:S05]  /*0650*/  @P0 BRA `(.L_x_10) ;  /* 0x0000000000580947 */ /* 0x000fea0003800000 */
[----:B------:R-:W2:Y:S01]  /*0660*/  S2UR UR7, SR_CgaCtaId ;  /* 0x00000000000779c3 */ /* 0x000ea20000008800 */
[----:B------:R-:W-:Y:S01]  /*0670*/  UMOV UR9, 0x400 ;  /* 0x0000040000097882 */ /* 0x000fe20000000000 */
[----:B-1----:R-:W-:Y:S01]  /*0680*/  UMOV UR5, 0x20 ;  /* 0x0000002000057882 */ /* 0x002fe20000000000 */
[----:B------:R-:W-:Y:S01]  /*0690*/  UMOV UR4, 0x80 ;  /* 0x0000008000047882 */ /* 0x000fe20000000000 */
[----:B------:R-:W-:-:S04]  /*06a0*/  UIADD3 UR10, UPT, UPT, -UR5, 0x100000, URZ ;  /* 0x00100000050a7890 */ /* 0x000fc8000fffe1ff */
[----:B------:R-:W-:Y:S02]  /*06b0*/  USHF.L.U32 UR11, UR10, 0xb, URZ ;  /* 0x0000000b0a0b7899 */ /* 0x000fe400080006ff */
[----:B------:R-:W-:Y:S02]  /*06c0*/  USHF.L.U32 UR10, UR10, 0x1, URZ ;  /* 0x000000010a0a7899 */ /* 0x000fe400080006ff */
[----:B------:R-:W-:-:S04]  /*06d0*/  UIADD3 UR4, UPT, UPT, -UR4, 0x100000, URZ ;  /* 0x0010000004047890 */ /* 0x000fc8000fffe1ff */
[----:B------:R-:W-:Y:S02]  /*06e0*/  USHF.L.U32 UR5, UR4, 0xb, URZ ;  /* 0x0000000b04057899 */ /* 0x000fe400080006ff */
[----:B------:R-:W-:Y:S01]  /*06f0*/  USHF.L.U32 UR4, UR4, 0x1, URZ ;  /* 0x0000000104047899 */ /* 0x000fe200080006ff */
[----:B------:R-:W-:Y:S01]  /*0700*/  ELECT P0, URZ, PT ;  /* 0x0000000000ff782f */ /* 0x000fe20003800000 */
[----:B--2---:R-:W-:Y:S01]  /*0710*/  ULEA UR7, UR7, UR9, 0x18 ;  /* 0x0000000907077291 */ /* 0x004fe2000f8ec0ff */
[----:B------:R-:W1:Y:S11]  /*0720*/  FENCE.VIEW.ASYNC.S ;  /* 0x00000000000073c6 */ /* 0x000e760000000000 */
[----:B-1----:R2:W1:Y:S01]  /*0730*/  SYNCS.EXCH.64 URZ, [UR7+0x30], UR10 ;  /* 0x0000300a07ff75b2 */ /* 0x0024620008000100 */
[----:B------:R2:W1:Y:S01]  /*0740*/  SYNCS.EXCH.64 URZ, [UR7+0x50], UR4 ;  /* 0x0000500407ff75b2 */ /* 0x0004620008000100 */
[----:B------:R2:W1:Y:S01]  /*0750*/  SYNCS.EXCH.64 URZ, [UR7+0x38], UR10 ;  /* 0x0000380a07ff75b2 */ /* 0x0004620008000100 */
[----:B------:R2:W1:Y:S01]  /*0760*/  SYNCS.EXCH.64 URZ, [UR7+0x58], UR4 ;  /* 0x0000580407ff75b2 */ /* 0x0004620008000100 */
[----:B------:R2:W1:Y:S01]  /*0770*/  SYNCS.EXCH.64 URZ, [UR7+0x40], UR10 ;  /* 0x0000400a07ff75b2 */ /* 0x0004620008000100 */
[----:B------:R2:W1:Y:S01]  /*0780*/  SYNCS.EXCH.64 URZ, [UR7+0x60], UR4 ;  /* 0x0000600407ff75b2 */ /* 0x0004620008000100 */
[----:B------:R2:W1:Y:S01]  /*0790*/  SYNCS.EXCH.64 URZ, [UR7+0x48], UR10 ;  /* 0x0000480a07ff75b2 */ /* 0x0004620008000100 */
[----:B------:R2:W1:Y:S02]  /*07a0*/  SYNCS.EXCH.64 URZ, [UR7+0x68], UR4 ;  /* 0x0000680407ff75b2 */ /* 0x0004640008000100 */
[----:B--2---:R-:W-:Y:S01]  /*07b0*/  NOP ;  /* 0x0000000000007918 */ /* 0x004fe20000000000 */
.L_x_10:
[----:B------:R-:W2:Y:S01]  /*07c0*/  SHFL.IDX PT, R2, R65, RZ, 0x1f ;  /* 0x00001fff41027589 */ /* 0x000ea200000e0000 */
[----:B------:R-:W-:Y:S01]  /*07d0*/  NOP ;  /* 0x0000000000007918 */ /* 0x000fe20000000000 */
[----:B--2---:R-:W-:-:S13]  /*07e0*/  ISETP.NE.AND P0, PT, R2, 0x3, PT ;  /* 0x000000030200780c */ /* 0x004fda0003f05270 */
[----:B------:R-:W-:Y:S05]  /*07f0*/  @P0 BRA `(.L_x_11) ;  /* 0x0000000000300947 */ /* 0x000fea0003800000 */
[----:B-1----:R-:W1:Y:S01]  /*0800*/  S2UR UR5, SR_CgaCtaId ;  /* 0x00000000000579c3 */ /* 0x002e620000008800 */
        /* <DEDUP_REMOVED lines=8> */
[----:B-1----:R2:W1:Y:S01]  /*0890*/  SYNCS.EXCH.64 URZ, [UR5+0x70], UR10 ;  /* 0x0000700a05ff75b2 */ /* 0x0024620008000100 */
[----:B------:R2:W1:Y:S02]  /*08a0*/  SYNCS.EXCH.64 URZ, [UR5+0x78], UR10 ;  /* 0x0000780a05ff75b2 */ /* 0x0004640008000100 */
[----:B--2---:R-:W-:Y:S01]  /*08b0*/  NOP ;  /* 0x0000000000007918 */ /* 0x004fe20000000000 */
.L_x_11:
[----:B------:R-:W2:Y:S01]  /*08c0*/  SHFL.IDX PT, R2, R65, RZ, 0x1f ;  /* 0x00001fff41027589 */ /* 0x000ea200000e0000 */
[----:B------:R-:W-:Y:S01]  /*08d0*/  NOP ;  /* 0x0000000000007918 */ /* 0x000fe20000000000 */
[----:B--2---:R-:W-:-:S13]  /*08e0*/  ISETP.NE.AND P0, PT, R2, 0x4, PT ;  /* 0x000000040200780c */ /* 0x004fda0003f05270 */
[----:B------:R-:W-:Y:S05]  /*08f0*/  @P0 BRA `(.L_x_12) ;  /* 0x00000000004c0947 */ /* 0x000fea0003800000 */
[----:B-1----:R-:W1:Y:S01]  /*0900*/  S2UR UR5, SR_CgaCtaId ;  /* 0x00000000000579c3 */ /* 0x002e620000008800 */
[----:B------:R-:W-:Y:S01]  /*0910*/  UMOV UR9, 0x100 ;  /* 0x0000010000097882 */ /* 0x000fe20000000000 */
[----:B------:R-:W-:Y:S01]  /*0920*/  UMOV UR7, 0x400 ;  /* 0x0000040000077882 */ /* 0x000fe20000000000 */
[----:B------:R-:W-:Y:S01]  /*0930*/  USEL UR9, UR9, 0xe0, UP2 ;  /* 0x000000e009097887 */ /* 0x000fe20009000000 */
[----:B------:R-:W-:Y:S01]  /*0940*/  UMOV UR4, 0x1 ;  /* 0x0000000100047882 */ /* 0x000fe20000000000 */
[----:B------:R-:W-:Y:S01]  /*0950*/  ELECT P0, URZ, PT ;  /* 0x0000000000ff782f */ /* 0x000fe20003800000 */
[----:B------:R-:W-:-:S04]  /*0960*/  UIADD3 UR10, UPT, UPT, -UR4, 0x100000, URZ ;  /* 0x00100000040a7890 */ /* 0x000fc8000fffe1ff */
[----:B------:R-:W-:Y:S02]  /*0970*/  USHF.L.U32 UR11, UR10, 0xb, URZ ;  /* 0x0000000b0a0b7899 */ /* 0x000fe400080006ff */
[----:B------:R-:W-:Y:S02]  /*0980*/  USHF.L.U32 UR10, UR10, 0x1, URZ ;  /* 0x000000010a0a7899 */ /* 0x000fe400080006ff */
[----:B------:R-:W-:-:S04]  /*0990*/  UIADD3 UR12, UPT, UPT, -UR9, 0x100000, URZ ;  /* 0x00100000090c7890 */ /* 0x000fc8000fffe1ff */
[----:B------:R-:W-:Y:S02]  /*09a0*/  USHF.L.U32 UR13, UR12, 0xb, URZ ;  /* 0x0000000b0c0d7899 */ /* 0x000fe400080006ff */
[----:B------:R-:W-:Y:S02]  /*09b0*/  USHF.L.U32 UR12, UR12, 0x1, URZ ;  /* 0x000000010c0c7899 */ /* 0x000fe400080006ff */
[----:B-1----:R-:W-:Y:S01]  /*09c0*/  ULEA UR5, UR5, UR7, 0x18 ;  /* 0x0000000705057291 */ /* 0x002fe2000f8ec0ff */
[----:B------:R-:W1:Y:S11]  /*09d0*/  FENCE.VIEW.ASYNC.S ;  /* 0x00000000000073c6 */ /* 0x000e760000000000 */
[----:B-1----:R2:W1:Y:S01]  /*09e0*/  SYNCS.EXCH.64 URZ, [UR5+0x80], UR10 ;  /* 0x0000800a05ff75b2 */ /* 0x0024620008000100 */
[----:B------:R2:W1:Y:S01]  /*09f0*/  SYNCS.EXCH.64 URZ, [UR5+0x90], UR12 ;  /* 0x0000900c05ff75b2 */ /* 0x0004620008000100 */
[----:B------:R2:W1:Y:S01]  /*0a00*/  SYNCS.EXCH.64 URZ, [UR5+0x88], UR10 ;  /* 0x0000880a05ff75b2 */ /* 0x0004620008000100 */
[----:B------:R2:W1:Y:S02]  /*0a10*/  SYNCS.EXCH.64 URZ, [UR5+0x98], UR12 ;  /* 0x0000980c05ff75b2 */ /* 0x0004640008000100 */
[----:B--2---:R-:W-:Y:S01]  /*0a20*/  NOP ;  /* 0x0000000000007918 */ /* 0x004fe20000000000 */
.L_x_12:
        /* <DEDUP_REMOVED lines=26> */
.L_x_13:
        /* <DEDUP_REMOVED lines=18> */
.L_x_14:
[----:B-1----:R-:W1:Y:S01]  /*0cf0*/  S2UR UR5, SR_CTAID.X ;  /* 0x00000000000579c3 */ /* 0x002e620000002500 */
[----:B------:R-:W-:-:S05]  /*0d00*/  CS2R.32 R60, SR_CgaSize ;  /* 0x00000000003c7805 */ /* 0x000fca0000008a00 */
[----:B------:R-:W-:-:S05]  /*0d10*/  IMAD R60, R60, -0xa0, RZ ;  /* 0xffffff603c3c7824 */ /* 0x000fca00078e02ff */
[----:B------:R-:W-:-:S14]  /*0d20*/  R2UR UR9, R60 ;  /* 0x000000003c0972ca */ /* 0x000fdc00000e0000 */
[----:B------:R-:W2:Y:S01]  /*0d30*/  LDCU UR9, c[0x0][UR9+0x2b0] ;  /* 0x00005600090977ac */ /* 0x000ea20008000800 */
[----:B------:R-:W-:Y:S01]  /*0d40*/  NOP ;  /* 0x0000000000007918 */ /* 0x000fe20000000000 */
[----:B------:R-:W-:-:S05]  /*0d50*/  CS2R.32 R60, SR_CgaSize ;  /* 0x00000000003c7805 */ /* 0x000fca0000008a00 */
[----:B------:R-:W-:-:S05]  /*0d60*/  IMAD R60, R60, -0xa0, RZ ;  /* 0xffffff603c3c7824 */ /* 0x000fca00078e02ff */
[----:B------:R-:W-:-:S14]  /*0d70*/  R2UR UR7, R60 ;  /* 0x000000003c0772ca */ /* 0x000fdc00000e0000 */
[----:B------:R-:W3:Y:S01]  /*0d80*/  LDCU UR7, c[0x0][UR7+0x2b4] ;  /* 0x00005680070777ac */ /* 0x000ee20008000800 */
[----:B------:R-:W4:Y:S08]  /*0d90*/  S2UR UR4, SR_CTAID.Y ;  /* 0x00000000000479c3 */ /* 0x000f300000002600 */
[----:B------:R-:W3:Y:S01]  /*0da0*/  LDC R9, c[0x0][0xb24] ;  /* 0x0002c900ff097b82 */ /* 0x000ee20000000800 */
[----:B-1----:R-:W-:-:S02]  /*0db0*/  I2FP.F32.U32 R4, UR5 ;  /* 0x0000000500047c45 */ /* 0x002fc40008201000 */
[----:B------:R-:W-:-:S05]  /*0dc0*/  CS2R.32 R5, SR_CgaSize ;  /* 0x0000000000057805 */ /* 0x000fca0000008a00 */
[----:B------:R-:W-:-:S06]  /*0dd0*/  IMAD R5, R5, -0xa0, RZ ;  /* 0xffffff6005057824 */ /* 0x000fcc00078e02ff */
[----:B------:R-:W1:Y:S01]  /*0de0*/  LDC R5, c[0x0][R5+0x2a0] ;  /* 0x0000a80005057b82 */ /* 0x000e620000000800 */
[----:B------:R-:W-:Y:S01]  /*0df0*/  MOV R21, UR5 ;  /* 0x0000000500157c02 */ /* 0x000fe20008000f00 */
[----:B--2---:R-:W-:Y:S01]  /*0e00*/  FMUL R4, R4, UR9 ;  /* 0x0000000904047c20 */ /* 0x004fe20008400000 */
[----:B----4-:R-:W-:Y:S02]  /*0e10*/  I2FP.F32.U32 R2, UR4 ;  /* 0x0000000400027c45 */ /* 0x010fe40008201000 */
[----:B------:R-:W-:-:S05]  /*0e20*/  CS2R.32 R3, SR_CgaSize ;  /* 0x0000000000037805 */ /* 0x000fca0000008a00 */
[----:B------:R-:W-:-:S06]  /*0e30*/  IMAD R3, R3, -0xa0, RZ ;  /* 0xffffff6003037824 */ /* 0x000fcc00078e02ff */
[----:B------:R-:W2:Y:S01]  /*0e40*/  LDC R3, c[0x0][R3+0x2a4] ;  /* 0x0000a90003037b82 */ /* 0x000ea20000000800 */
[----:B------:R-:W4:Y:S01]  /*0e50*/  F2I.U32.TRUNC.NTZ R60, R4 ;  /* 0x00000004003c7305 */ /* 0x000f22000020f000 */
[----:B------:R-:W-:Y:S01]  /*0e60*/  MOV R20, UR4 ;  /* 0x0000000400147c02 */ /* 0x000fe20008000f00 */
[----:B---3--:R-:W-:-:S05]  /*0e70*/  FMUL R2, R2, UR7 ;  /* 0x0000000702027c20 */ /* 0x008fca0008400000 */
[----:B------:R-:W-:Y:S01]  /*0e80*/  BAR.SYNC.DEFER_BLOCKING 0x0 ;  /* 0x0000000000007b1d */ /* 0x000fe20000010000 */
[----:B------:R-:W-:-:S05]  /*0e90*/  ISETP.GE.AND P0, PT, R9, 0x1, PT ;  /* 0x000000010900780c */ /* 0x000fca0003f06270 */
[----:B------:R-:W3:Y:S02]  /*0ea0*/  F2I.U32.TRUNC.NTZ R58, R2 ;  /* 0x00000002003a7305 */ /* 0x000ee4000020f000 */
[----:B------:R-:W2:Y:S01]  /*0eb0*/  S2UR UR36, SR_CTAID.Z ;  /* 0x00000000002479c3 */ /* 0x000ea20000002700 */
[----:B----4-:R-:W-:-:S05]  /*0ec0*/  IADD3 R60, PT, PT, -R60, RZ, RZ ;  /* 0x000000ff3c3c7210 */ /* 0x010fca0007ffe1ff */
[----:B-1----:R-:W-:Y:S01]  /*0ed0*/  IMAD R60, R5, R60, UR5 ;  /* 0x00000005053c7e24 */ /* 0x002fe2000f8e023c */
[----:B---3--:R-:W-:-:S05]  /*0ee0*/  IADD3 R58, PT, PT, -R58, RZ, RZ ;  /* 0x000000ff3a3a7210 */ /* 0x008fca0007ffe1ff */
[----:B--2---:R-:W-:Y:S01]  /*0ef0*/  IMAD R58, R3, R58, UR4 ;  /* 0x00000004033a7e24 */ /* 0x004fe2000f8e023a */
[----:B------:R-:W-:Y:S06]  /*0f00*/  @!P0 BRA `(.L_x_15) ;  /* 0x0000000000b88947 */ /* 0x000fec0003800000 */
[----:B------:R-:W1:Y:S01]  /*0f10*/  LDC.64 R4, c[0x0][0xb18] ;  /* 0x0002c600ff047b82 */ /* 0x000e620000000a00 */
[----:B------:R-:W-:-:S07]  /*0f20*/  ISETP.NE.AND P0, PT, R9, 0x1, PT ;  /* 0x000000010900780c */ /* 0x000fce0003f05270 */
[----:B------:R-:W2:Y:S08]  /*0f30*/  LDC R10, c[0x0][0xb0c] ;  /* 0x0002c300ff0a7b82 */ /* 0x000eb00000000800 */
[----:B------:R-:W3:Y:S08]  /*0f40*/  LDC R11, c[0x0][0x370] ;  /* 0x0000dc00ff0b7b82 */ /* 0x000ef00000000800 */
[----:B------:R-:W4:Y:S01]  /*0f50*/  LDC R12, c[0x0][0x374] ;  /* 0x0000dd00ff0c7b82 */ /* 0x000f220000000800 */
[----:B-1----:R-:W-:-:S07]  /*0f60*/  ISETP.NE.AND P1, PT, R4, 0x1, PT ;  /* 0x000000010400780c */ /* 0x002fce0003f25270 */
[----:B------:R-:W3:Y:S01]  /*0f70*/  LDC.64 R6, c[0x0][0xb10] ;  /* 0x0002c400ff067b82 */ /* 0x000ee20000000a00 */
[----:B--2---:R-:W-:-:S07]  /*0f80*/  ISETP.NE.AND P2, PT, R10, 0x1, PT ;  /* 0x000000010a00780c */ /* 0x004fce0003f45270 */
[----:B------:R-:W1:Y:S08]  /*0f90*/  LDC R8, c[0x0][0xb20] ;  /* 0x0002c800ff087b82 */ /* 0x000e700000000800 */
[----:B------:R-:W2:Y:S01]  /*0fa0*/  LDC.64 R2, c[0x0][0xb28] ;  /* 0x0002ca00ff027b82 */ /* 0x000ea20000000a00 */
[----:B----4-:R-:W-:-:S04]  /*0fb0*/  IMAD.HI.U32 R13, R12, R5, RZ ;  /* 0x000000050c0d7227 */ /* 0x010fc800078e00ff */
[----:B------:R-:W-:-:S04]  /*0fc0*/  IMAD.HI.U32 R5, R20, R5, RZ ;  /* 0x0000000514057227 */ /* 0x000fc800078e00ff */
[----:B---3--:R-:W-:-:S04]  /*0fd0*/  IMAD.HI.U32 R14, R11, R6, RZ ;  /* 0x000000060b0e7227 */ /* 0x008fc800078e00ff */
[C---:B------:R-:W-:Y:S01]  /*0fe0*/  IMAD.HI.U32 R16, R21.reuse, R6, RZ ;  /* 0x0000000615107227 */ /* 0x040fe200078e00ff */
[-C--:B------:R-:W-:Y:S02]  /*0ff0*/  @P2 SHF.R.U32.HI R11, RZ, R7.reuse, R14 ;  /* 0x00000007ff0b2219 */ /* 0x080fe4000001160e */
[-C--:B-1----:R-:W-:Y:S02]  /*1000*/  @P1 SHF.R.U32.HI R12, RZ, R8.reuse, R13 ;  /* 0x00000008ff0c1219 */ /* 0x082fe4000001160d */
[----:B------:R-:W-:Y:S02]  /*1010*/  SHF.R.U32.HI R5, RZ, R8, R5 ;  /* 0x00000008ff057219 */ /* 0x000fe40000011605 */
[----:B------:R-:W-:Y:S02]  /*1020*/  SHF.R.U32.HI R16, RZ, R7, R16 ;  /* 0x00000007ff107219 */ /* 0x000fe40000011610 */
[----:B------:R-:W-:Y:S01]  /*1030*/  SEL R5, R20, R5, !P1 ;  /* 0x0000000514057207 */ /* 0x000fe20004800000 */
[----:B--2---:R-:W-:Y:S01]  /*1040*/  IMAD.HI.U32 R14, R12, R2, RZ ;  /* 0x000000020c0e7227 */ /* 0x004fe200078e00ff */
[----:B------:R-:W-:-:S02]  /*1050*/  SEL R7, R21, R16, !P2 ;  /* 0x0000001015077207 */ /* 0x000fc40005000000 */
[----:B------:R-:W-:Y:S01]  /*1060*/  IADD3 R13, PT, PT, -R5, RZ, RZ ;  /* 0x000000ff050d7210 */ /* 0x000fe20007ffe1ff */
[----:B------:R-:W-:Y:S01]  /*1070*/  IMAD.HI.U32 R6, R11, R2, RZ ;  /* 0x000000020b067227 */ /* 0x000fe200078e00ff */
[----:B------:R-:W-:-:S03]  /*1080*/  @P0 SHF.R.U32.HI R12, RZ, R3, R14 ;  /* 0x00000003ff0c0219 */ /* 0x000fc6000001160e */
[----:B------:R-:W-:Y:S01]  /*1090*/  IMAD R13, R4, R13, R20 ;  /* 0x0000000d040d7224 */ /* 0x000fe200078e0214 */
[----:B------:R-:W-:Y:S01]  /*10a0*/  @P0 SHF.R.U32.HI R11, RZ, R3, R6 ;  /* 0x00000003ff0b0219 */ /* 0x000fe20000011606 */
[----:B------:R-:W-:-:S04]  /*10b0*/  IMAD R12, R12, R9, RZ ;  /* 0x000000090c0c7224 */ /* 0x000fc800078e02ff */
[----:B------:R-:W-:Y:S01]  /*10c0*/  IMAD R6, R11, R9, RZ ;  /* 0x000000090b067224 */ /* 0x000fe200078e02ff */
[----:B------:R-:W-:-:S04]  /*10d0*/  ISETP.GE.AND P1, PT, R5, R12, PT ;  /* 0x0000000c0500720c */ /* 0x000fc80003f26270 */
[----:B------:R-:W-:Y:S01]  /*10e0*/  ISETP.GE.OR P1, PT, R7, R6, P1 ;  /* 0x000000060700720c */ /* 0x000fe20000f26670 */
[----:B------:R-:W-:-:S05]  /*10f0*/  IMAD.HI.U32 R6, R5, R2, RZ ;  /* 0x0000000205067227 */ /* 0x000fca00078e00ff */
[----:B------:R-:W-:-:S04]  /*1100*/  SHF.R.U32.HI R6, RZ, R3, R6 ;  /* 0x00000003ff067219 */ /* 0x000fc80000011606 */
[----:B------:R-:W-:-:S03]  /*1110*/  SEL R6, R5, R6, !P0 ;  /* 0x0000000605067207 */ /* 0x000fc60004000000 */
[----:B------:R-:W-:Y:S01]  /*1120*/  @!P1 IMAD.HI.U32 R8, R7, R2, RZ ;  /* 0x0000000207089227 */ /* 0x000fe200078e00ff */
[----:B------:R-:W-:-:S04]  /*1130*/  IADD3 R2, PT, PT, -R6, RZ, RZ ;  /* 0x000000ff06027210 */ /* 0x000fc80007ffe1ff */
[----:B------:R-:W-:Y:S01]  /*1140*/  @!P1 SHF.R.U32.HI R8, RZ, R3, R8 ;  /* 0x00000003ff089219 */ /* 0x000fe20000011608 */
[----:B------:R-:W-:-:S03]  /*1150*/  IMAD R2, R9, R2, R5 ;  /* 0x0000000209027224 */ /* 0x000fc600078e0205 */
[----:B------:R-:W-:-:S05]  /*1160*/  @!P1 SEL R3, R7, R8, !P0 ;  /* 0x0000000807039207 */ /* 0x000fca0004000000 */
[--C-:B------:R-:W-:Y:S02]  /*1170*/  @!P1 IMAD.IADD R6, R6, 0x1, -R3.reuse ;  /* 0x0000000106069824 */ /* 0x100fe400078e0a03 */
[----:B------:R-:W-:Y:S01]  /*1180*/  @!P1 IMAD R3, R2, R11, R3 ;  /* 0x0000000b02039224 */ /* 0x000fe200078e0203 */
[----:B------:R-:W-:Y:S01]  /*1190*/  IADD3 R2, PT, PT, -R7, RZ, RZ ;  /* 0x000000ff07027210 */ /* 0x000fe20007ffe1ff */
[----:B------:R-:W-:Y:S02]  /*11a0*/  @!P1 IMAD R5, R6, R9, R7 ;  /* 0x0000000906059224 */ /* 0x000fe400078e0207 */
[----:B------:R-:W-:Y:S02]  /*11b0*/  @!P1 IMAD.MOV.U32 R7, RZ, RZ, R3 ;  /* 0x000000ffff079224 */ /* 0x000fe400078e0003 */
[----:B------:R-:W-:Y:S02]  /*11c0*/  IMAD R2, R10, R2, R21 ;  /* 0x000000020a027224 */ /* 0x000fe400078e0215 */
[----:B------:R-:W-:-:S02]  /*11d0*/  IMAD R20, R5, R4, R13 ;  /* 0x0000000405147224 */ /* 0x000fc400078e020d */
[----:B------:R-:W-:Y:S02]  /*11e0*/  IMAD R21, R7, R10, R2 ;  /* 0x0000000a07157224 */ /* 0x000fe400078e0202 */
.L_x_15:
[----:B------:R-:W1:Y:S01]  /*11f0*/  LDCU UR4, c[0x0][0xb30] ;  /* 0x00016600ff0477ac */ /* 0x000e620008000800 */
[----:B------:R-:W2:Y:S08]  /*1200*/  S2UR UR37, SR_CgaCtaId ;  /* 0x00000000002579c3 */ /* 0x000eb00000008800 */
[----:B------:R-:W3:Y:S01]  /*1210*/  LDC R26, c[0x0][0xb24] ;  /* 0x0002c900ff1a7b82 */ /* 0x000ee20000000800 */
[----:B-1----:R-:W-:-:S09]  /*1220*/  UISETP.NE.AND UP1, UPT, UR4, 0x1, UPT ;  /* 0x000000010400788c */ /* 0x002fd2000bf25270 */
[----:B--2---:R-:W-:Y:S05]  /*1230*/  BRA.U UP1, `(.L_x_16) ;  /* 0x0000000101407547 */ /* 0x004fea000b800000 */
[----:B------:R-:W1:Y:S08]  /*1240*/  LDC.64 R4, c[0x0][0xb10] ;  /* 0x0002c400ff047b82 */ /* 0x000e700000000a00 */
[----:B------:R-:W2:Y:S08]  /*1250*/  LDC.64 R2, c[0x0][0xb18] ;  /* 0x0002c600ff027b82 */ /* 0x000eb00000000a00 */
[----:B------:R-:W4:Y:S08]  /*1260*/  LDC R6, c[0x0][0xb20] ;  /* 0x0002c800ff067b82 */ /* 0x000f300000000800 */
[----:B------:R-:W3:Y:S01]  /*1270*/  LDC R8, c[0x0][0xb0c] ;  /* 0x0002c300ff087b82 */ /* 0x000ee20000000800 */
[----:B-1----:R-:W-:-:S05]  /*1280*/  IMAD.HI.U32 R4, R21, R4, RZ ;  /* 0x0000000415047227 */ /* 0x002fca00078e00ff */
[----:B------:R-:W-:Y:S01]  /*1290*/  SHF.R.U32.HI R4, RZ, R5, R4 ;  /* 0x00000005ff047219 */ /* 0x000fe20000011604 */
[----:B--2---:R-:W-:Y:S01]  /*12a0*/  IMAD.HI.U32 R3, R20, R3, RZ ;  /* 0x0000000314037227 */ /* 0x004fe200078e00ff */
[----:B------:R-:W-:-:S04]  /*12b0*/  ISETP.NE.AND P0, PT, R2, 0x1, PT ;  /* 0x000000010200780c */ /* 0x000fc80003f05270 */
[----:B----4-:R-:W-:-:S04]  /*12c0*/  SHF.R.U32.HI R3, RZ, R6, R3 ;  /* 0x00000006ff037219 */ /* 0x010fc80000011603 */
[----:B------:R-:W-:Y:S02]  /*12d0*/  SEL R3, R20, R3, !P0 ;  /* 0x0000000314037207 */ /* 0x000fe40004000000 */
[----:B---3--:R-:W-:-:S04]  /*12e0*/  ISETP.NE.AND P1, PT, R8, 0x1, PT ;  /* 0x000000010800780c */ /* 0x008fc80003f25270 */
[----:B------:R-:W-:-:S05]  /*12f0*/  SEL R4, R21, R4, !P1 ;  /* 0x0000000415047207 */ /* 0x000fca0004800000 */
[----:B------:R-:W-:Y:S02]  /*1300*/  IMAD.IADD R5, R3, 0x1, -R4 ;  /* 0x0000000103057824 */ /* 0x000fe400078e0a04 */
[----:B------:R-:W-:Y:S02]  /*1310*/  IMAD.IADD R3, R4, 0x1, -R3 ;  /* 0x0000000104037824 */ /* 0x000fe400078e0a03 */
[----:B------:R-:W-:Y:S02]  /*1320*/  IMAD R21, R5, R8, R21 ;  /* 0x0000000805157224 */ /* 0x000fe400078e0215 */
[----:B------:R-:W-:-:S07]  /*1330*/  IMAD R20, R3, R2, R20 ;  /* 0x0000000203147224 */ /* 0x000fce00078e0214 */
.L_x_16:
[----:B------:R-:W-:Y:S01]  /*1340*/  BAR.SYNC.DEFER_BLOCKING 0x0 ;  /* 0x0000000000007b1d */ /* 0x000fe20000010000 */
[----:B------:R-:W-:Y:S01]  /*1350*/  UISETP.NE.AND UP1, UPT, UR8, 0x2, UPT ;  /* 0x000000020800788c */ /* 0x000fe2000bf25270 */
[----:B------:R-:W-:Y:S02]  /*1360*/  ISETP.NE.OR P5, PT, R0, 0x2, !P5 ;  /* 0x000000020000780c */ /* 0x000fe40006fa5670 */
[----:B------:R-:W-:-:S06]  /*1370*/  LOP3.LUT R2, R72, 0x1f, RZ, 0xc0, !PT ;  /* 0x0000001f48027812 */ /* 0x000fcc00078ec0ff */
[----:B------:R-:W-:Y:S05]  /*1380*/  BRA.U UP1, `(.L_x_17) ;  /* 0x00000011013c7547 */ /* 0x000fea000b800000 */
[----:B------:R-:W1:Y:S01]  /*1390*/  LDCU UR13, c[0x0][0x38c] ;  /* 0x00007180ff0d77ac */ /* 0x000e620008000800 */
[----:B------:R-:W2:Y:S01]  /*13a0*/  LDC R9, c[0x0][0x370] ;  /* 0x0000dc00ff097b82 */ /* 0x000ea20000000800 */
[----:B------:R-:W-:Y:S01]  /*13b0*/  PLOP3.LUT P1, PT, PT, PT, UP2, 0x80, 0x8 ;  /* 0x000000000008781c */ /* 0x000fe20003f2f028 */
[----:B------:R-:W-:Y:S01]  /*13c0*/  HFMA2 R12, -RZ, RZ, 0, 0 ;  /* 0x00000000ff0c7431 */ /* 0x000fe200000001ff */
[----:B------:R-:W-:Y:S01]  /*13d0*/  ISETP.EQ.OR P4, PT, R2, RZ, P5 ;  /* 0x000000ff0200720c */ /* 0x000fe20002f82670 */
[----:B------:R-:W-:Y:S01]  /*13e0*/  IMAD.MOV.U32 R15, RZ, RZ, 0x1 ;  /* 0x00000001ff0f7424 */ /* 0x000fe200078e00ff */
[----:B------:R-:W-:Y:S01]  /*13f0*/  PLOP3.LUT P1, PT, P1, PT, PT, 0x8, 0x80 ;  /* 0x000000000080781c */ /* 0x000fe20000f2e170 */
[----:B------:R-:W-:Y:S01]  /*1400*/  IMAD.MOV.U32 R14, RZ, RZ, RZ ;  /* 0x000000ffff0e7224 */ /* 0x000fe200078e00ff */
[----:B------:R-:W-:Y:S01]  /*1410*/  MOV R8, 0x1 ;  /* 0x0000000100087802 */ /* 0x000fe20000000f00 */
[----:B------:R-:W4:Y:S01]  /*1420*/  LDC R0, c[0x0][0x374] ;  /* 0x0000dd00ff007b82 */ /* 0x000f220000000800 */
[----:B------:R-:W-:Y:S01]  /*1430*/  IMAD.MOV.U32 R10, RZ, RZ, RZ ;  /* 0x000000ffff0a7224 */ /* 0x000fe200078e00ff */
[----:B------:R-:W2:Y:S01]  /*1440*/  LDCU.64 UR22, c[0x0][0x348] ;  /* 0x00006900ff1677ac */ /* 0x000ea20008000a00 */
[----:B------:R-:W-:Y:S01]  /*1450*/  UMOV UR6, URZ ;  /* 0x000000ff00067c82 */ /* 0x000fe20008000000 */
[----:B-1----:R-:W-:-:S04]  /*1460*/  UIADD3 UR5, UPT, UPT, UR13, 0x1f, URZ ;  /* 0x0000001f0d057890 */ /* 0x002fc8000fffe0ff */
[----:B------:R-:W-:-:S04]  /*1470*/  USHF.R.S32.HI UR4, URZ, 0x1f, UR5 ;  /* 0x0000001fff047899 */ /* 0x000fc80008011405 */
[----:B------:R-:W-:-:S04]  /*1480*/  ULEA.HI UR4, UR4, UR5, URZ, 0x5 ;  /* 0x0000000504047291 */ /* 0x000fc8000f8f28ff */
[----:B------:R-:W-:Y:S02]  /*1490*/  USHF.R.S32.HI UR15, URZ, 0x5, UR4 ;  /* 0x00000005ff0f7899 */ /* 0x000fe40008011404 */
[----:B------:R-:W-:Y:S02]  /*14a0*/  UIADD3 UR4, UPT, UPT, UR13, -0x1, URZ ;  /* 0xffffffff0d047890 */ /* 0x000fe4000fffe0ff */
[----:B------:R-:W-:Y:S02]  /*14b0*/  UISETP.LT.U32.AND UP0, UPT, UR15, 0x3, UPT ;  /* 0x000000030f00788c */ /* 0x000fe4000bf01070 */
[----:B------:R-:W-:Y:S02]  /*14c0*/  UISETP.GE.U32.AND UP1, UPT, UR4, -0x3f, UPT ;  /* 0xffffffc10400788c */ /* 0x000fe4000bf26070 */
[----:B------:R-:W-:Y:S02]  /*14d0*/  USEL UR14, UR15, 0x3, UP0 ;  /* 0x000000030f0e7887 */ /* 0x000fe40008000000 */
[----:B------:R-:W-:-:S02]  /*14e0*/  UIADD3 UR13, UPT, UPT, UR13, 0x3e, URZ ;  /* 0x0000003e0d0d7890 */ /* 0x000fc4000fffe0ff */
[----:B------:R-:W-:Y:S02]  /*14f0*/  UIADD3 UR5, UPT, UPT, UR14, -0x1, URZ ;  /* 0xffffffff0e057890 */ /* 0x000fe4000fffe0ff */
[----:B------:R-:W-:-:S03]  /*1500*/  UIADD3 UR7, UPT, UPT, UR15, -UR14, URZ ;  /* 0x8000000e0f077290 */ /* 0x000fc6000fffe0ff */
[----:B------:R-:W-:-:S04]  /*1510*/  @UP1 UIADD3 UR5, UPT, UPT, UR14, URZ, URZ ;  /* 0x000000ff0e051290 */ /* 0x000fc8000fffe0ff */
[----:B--2---:R-:W-:-:S12]  /*1520*/  UIADD3 UR5, UPT, UPT, UR5, 0x1, URZ ;  /* 0x0000000105057890 */ /* 0x004fd8000fffe0ff */
.L_x_35:
[----:B------:R-:W-:Y:S01]  /*1530*/  UISETP.NE.AND UP0, UPT, UR37, URZ, UPT ;  /* 0x000000ff2500728c */ /* 0x000fe2000bf05270 */
[----:B------:R-:W1:Y:S08]  /*1540*/  S2UR UR37, SR_CgaCtaId ;  /* 0x00000000002579c3 */ /* 0x000e700000008800 */
[----:B------:R-:W-:Y:S05]  /*1550*/  BRA.U UP0, `(.L_x_18) ;  /* 0x0000000100347547 */ /* 0x000fea000b800000 */
[----:B------:R-:W2:Y:S01]  /*1560*/  S2R R2, SR_CgaCtaId ;  /* 0x0000000000027919 */ /* 0x000ea20000008800 */
[----:B------:R-:W-:-:S04]  /*1570*/  MOV R3, 0x400 ;  /* 0x0000040000037802 */ /* 0x000fc80000000f00 */
[----:B--2---:R-:W-:Y:S02]  /*1580*/  LEA R3, R2, R3, 0x18 ;  /* 0x0000000302037211 */ /* 0x004fe400078ec0ff */
[----:B------:R-:W-:-:S03]  /*1590*/  SHF.L.U32 R2, R8, 0x1f, RZ ;  /* 0x0000001f08027819 */ /* 0x000fc600000006ff */
[----:B------:R-:W-:-:S04]  /*15a0*/  IMAD R3, R10, 0x8, R3 ;  /* 0x000000080a037824 */ /* 0x000fc800078e0203 */
[----:B------:R-:W2:Y:S02]  /*15b0*/  SYNCS.PHASECHK.TRANS64.TRYWAIT P0, [R3+URZ+0xf0], R2 ;  /* 0x0000f002030075a7 */ /* 0x000ea400080011ff */
[----:B--2---:R-:W-:Y:S05]  /*15c0*/  @!P0 BRA `(.L_x_19) ;  /* 0x0000006400c08947 */ /* 0x004fea0003800000 */
.L_x_130:
[----:B------:R-:W-:Y:S01]  /*15d0*/  VIADD R10, R10, 0x1 ;  /* 0x000000010a0a7836 */ /* 0x000fe20000000000 */
[----:B------:R2:W-:Y:S04]  /*15e0*/  SYNCS.ARRIVE.TRANS64.A1T0 RZ, [R3+URZ+0xe0], RZ ;  /* 0x0000e0ff03ff79a7 */ /* 0x0005e800081000ff */
[----:B------:R-:W-:-:S04]  /*15f0*/  ISETP.NE.AND P0, PT, R10, 0x2, PT ;  /* 0x000000020a00780c */ /* 0x000fc80003f05270 */
[----:B------:R-:W-:Y:S02]  /*1600*/  SEL R10, R10, RZ, P0 ;  /* 0x000000ff0a0a7207 */ /* 0x000fe40000000000 */
[----:B--2---:R-:W-:-:S04]  /*1610*/  SEL R3, RZ, 0x1, P0 ;  /* 0x00000001ff037807 */ /* 0x004fc80000000000 */
[----:B------:R-:W-:-:S07]  /*1620*/  LOP3.LUT R8, R8, R3, RZ, 0x3c, !PT ;  /* 0x0000000308087212 */ /* 0x000fce00078e3cff */
.L_x_18:
[----:B------:R-:W-:Y:S01]  /*1630*/  UMOV UR4, 0x400 ;  /* 0x0000040000047882 */ /* 0x000fe20000000000 */
[----:B------:R-:W-:Y:S01]  /*1640*/  SHF.L.U32 R2, R15, 0x1f, RZ ;  /* 0x0000001f0f027819 */ /* 0x000fe200000006ff */
[----:B-1----:R-:W-:Y:S01]  /*1650*/  ULEA UR4, UR37, UR4, 0x18 ;  /* 0x0000000425047291 */ /* 0x002fe2000f8ec0ff */
[----:B------:R-:W-:Y:S01]  /*1660*/  R2UR UR35, R21 ;  /* 0x00000000152372ca */ /* 0x000fe200000e0000 */
[----:B------:R-:W-:Y:S01]  /*1670*/  UISETP.GE.U32.AND UP0, UPT, UR13, 0x3f, UPT ;  /* 0x0000003f0d00788c */ /* 0x000fe2000bf06070 */
[----:B------:R-:W-:Y:S01]  /*1680*/  R2UR UR11, R20 ;  /* 0x00000000140b72ca */ /* 0x000fe200000e0000 */
[----:B------:R-:W-:Y:S01]  /*1690*/  ULEA UR8, UR6, UR4, 0x3 ;  /* 0x0000000406087291 */ /* 0x000fe2000f8e18ff */
[----:B------:R-:W-:-:S08]  /*16a0*/  UMOV UR24, URZ ;  /* 0x000000ff00187c82 */ /* 0x000fd00008000000 */
[----:B------:R1:W2:Y:S01]  /*16b0*/  SYNCS.PHASECHK.TRANS64.TRYWAIT P0, [UR8+0x18], R2 ;  /* 0x00001802ff0075a7 */ /* 0x0002a20008001108 */
[----:B------:R-:W-:Y:S02]  /*16c0*/  USHF.L.U32 UR35, UR35, 0x6, URZ ;  /* 0x0000000623237899 */ /* 0x000fe400080006ff */
[----:B------:R-:W-:Y:S01]  /*16d0*/  USHF.L.U32 UR11, UR11, 0x7, URZ ;  /* 0x000000070b0b7899 */ /* 0x000fe200080006ff */
[----:B------:R-:W-:Y:S11]  /*16e0*/  BRA.U !UP0, `(.L_x_20) ;  /* 0x0000000108a87547 */ /* 0x000ff6000b800000 */
[----:B------:R-:W-:Y:S01]  /*16f0*/  UMOV UR16, URZ ;  /* 0x000000ff00107c82 */ /* 0x000fe20008000000 */
[----:B------:R-:W-:-:S05]  /*1700*/  UMOV UR17, UR6 ;  /* 0x0000000600117c82 */ /* 0x000fca0008000000 */
.L_x_25:
[----:B-1----:R-:W-:Y:S01]  /*1710*/  ULEA UR33, UR17, UR4, 0x3 ;  /* 0x0000000411217291 */ /* 0x002fe2000f8e18ff */
[----:B--2---:R-:W-:Y:S01]  /*1720*/  @!P5 MOV R3, 0x3000 ;  /* 0x000030000003d802 */ /* 0x004fe20000000f00 */
[----:B--2---:R-:W-:Y:S10]  /*1730*/  @P0 BRA `(.L_x_21) ;  /* 0x00000000000c0947 */ /* 0x004ff40003800000 */
[----:B------:R-:W-:-:S04]  /*1740*/  SHF.L.U32 R5, R15, 0x1f, RZ ;  /* 0x0000001f0f057819 */ /* 0x000fc800000006ff */
[----:B------:R-:W2:Y:S02]  /*1750*/  SYNCS.PHASECHK.TRANS64.TRYWAIT P0, [UR33+0x18], R5 ;  /* 0x00001805ff0075a7 */ /* 0x000ea40008001121 */
[----:B--2---:R-:W-:Y:S05]  /*1760*/  @!P0 BRA `(.L_x_22) ;  /* 0x00000064006c8947 */ /* 0x004fea0003800000 */
.L_x_21:
[----:B------:R2:W-:Y:S01]  /*1770*/  @!P5 SYNCS.ARRIVE.TRANS64 RZ, [UR33], R3 ;  /* 0x00000003ffffd9a7 */ /* 0x0005e20008000021 */
[----:B------:R-:W-:Y:S04]  /*1780*/  BSSY.RECONVERGENT B0, `(.L_x_23) ;  /* 0x0000003000007945 */ /* 0x000fe80003800200 */
[----:B------:R-:W-:Y:S05]  /*1790*/  @P4 BRA `(.L_x_24) ;  /* 0x0000000000044947 */ /* 0x000fea0003800000 */
[----:B------:R-:W-:Y:S05]  /*17a0*/  BPT.TRAP 0x1 ;  /* 0x000000040000795c */ /* 0x000fea0000300000 */
.L_x_24:
[----:B------:R-:W-:Y:S05]  /*17b0*/  BSYNC.RECONVERGENT B0 ;  /* 0x0000000000007941 */ /* 0x000fea0003800200 */
.L_x_23:
[----:B------:R-:W-:Y:S02]  /*17c0*/  UIADD3 UR6, UPT, UPT, UR17, 0x1, URZ ;  /* 0x0000000111067890 */ /* 0x000fe4000fffe0ff */
[----:B------:R-:W-:Y:S02]  /*17d0*/  ULEA UR32, UR17, UR4, 0xc ;  /* 0x0000000411207291 */ /* 0x000fe4000f8e60ff */
[----:B------:R-:W-:Y:S02]  /*17e0*/  UISETP.NE.AND UP0, UPT, UR6, 0x3, UPT ;  /* 0x000000030600788c */ /* 0x000fe4000bf05270 */
[----:B------:R-:W-:Y:S02]  /*17f0*/  UIADD3 UR26, UP1, UPT, UR22, 0x80, URZ ;  /* 0x00000080161a7890 */ /* 0x000fe4000ff3e0ff */
[----:B------:R-:W-:Y:S02]  /*1800*/  USEL UR9, URZ, 0x1, UP0 ;  /* 0x00000001ff097887 */ /* 0x000fe40008000000 */
[----:B------:R-:W-:-:S02]  /*1810*/  USEL UR6, UR6, URZ, UP0 ;  /* 0x000000ff06067287 */ /* 0x000fc40008000000 */
[----:B------:R-:W-:Y:S02]  /*1820*/  UIADD3 UR20, UP0, UPT, UR22, 0x180, URZ ;  /* 0x0000018016147890 */ /* 0x000fe4000ff1e0ff */
[----:B------:R-:W-:Y:S01]  /*1830*/  ULEA UR8, UR6, UR4, 0x3 ;  /* 0x0000000406087291 */ /* 0x000fe2000f8e18ff */
[----:B------:R-:W-:Y:S01]  /*1840*/  LOP3.LUT R15, R15, UR9, RZ, 0x3c, !PT ;  /* 0x000000090f0f7c12 */ /* 0x000fe2000f8e3cff */
[----:B------:R-:W-:Y:S02]  /*1850*/  USHF.L.U32 UR34, UR16, 0x5, URZ ;  /* 0x0000000510227899 */ /* 0x000fe400080006ff */
[----:B------:R-:W-:Y:S01]  /*1860*/  UIADD3.X UR27, UPT, UPT, URZ, UR23, URZ, UP1, !UPT ;  /* 0x00000017ff1b7290 */ /* 0x000fe20008ffe4ff */
[----:B-1----:R-:W-:Y:S01]  /*1870*/  SHF.L.U32 R2, R15, 0x1f, RZ ;  /* 0x0000001f0f027819 */ /* 0x002fe200000006ff */
[----:B------:R-:W-:Y:S02]  /*1880*/  UIADD3 UR32, UPT, UPT, UR32, 0x4400, URZ ;  /* 0x0000440020207890 */ /* 0x000fe4000fffe0ff */
[----:B------:R-:W-:Y:S01]  /*1890*/  UIADD3.X UR21, UPT, UPT, URZ, UR23, URZ, UP0, !UPT ;  /* 0x00000017ff157290 */ /* 0x000fe200087fe4ff */
[----:B------:R1:W1:Y:S01]  /*18a0*/  SYNCS.PHASECHK.TRANS64.TRYWAIT P0, [UR8+0x18], R2 ;  /* 0x00001802ff0075a7 */ /* 0x0002620008001108 */
[----:B------:R-:W-:Y:S01]  /*18b0*/  ULEA UR8, UR17, UR4, 0xd ;  /* 0x0000000411087291 */ /* 0x000fe2000f8e68ff */
[----:B------:R-:W-:Y:S01]  /*18c0*/  UMOV UR18, 0x0 ;  /* 0x0000000000127882 */ /* 0x000fe20000000000 */
[----:B------:R-:W-:-:S02]  /*18d0*/  UMOV UR19, 0x10000000 ;  /* 0x1000000000137882 */ /* 0x000fc40000000000 */
[----:B------:R-:W-:Y:S01]  /*18e0*/  UIADD3 UR8, UPT, UPT, UR8, 0x7400, URZ ;  /* 0x0000740008087890 */ /* 0x000fe2000fffe0ff */
[----:B------:R1:W-:Y:S01]  /*18f0*/  UTMALDG.3D [UR32], [UR26], desc[UR18] ;  /* 0x000012201a0075b4 */ /* 0x0003e20008011000 */
[----:B------:R-:W-:Y:S01]  /*1900*/  UMOV UR12, UR36 ;  /* 0x00000024000c7c82 */ /* 0x000fe20008000000 */
[----:B------:R-:W-:Y:S01]  /*1910*/  UMOV UR9, UR33 ;  /* 0x0000002100097c82 */ /* 0x000fe20008000000 */
[----:B------:R-:W-:Y:S01]  /*1920*/  UMOV UR10, UR34 ;  /* 0x00000022000a7c82 */ /* 0x000fe20008000000 */
[----:B------:R-:W-:Y:S01]  /*1930*/  UIADD3 UR16, UPT, UPT, UR16, 0x1, URZ ;  /* 0x0000000110107890 */ /* 0x000fe2000fffe0ff */
[----:B------:R-:W-:Y:S01]  /*1940*/  UMOV UR24, UR5 ;  /* 0x0000000500187c82 */ /* 0x000fe20008000000 */
[----:B------:R-:W-:Y:S02]  /*1950*/  UMOV UR17, UR6 ;  /* 0x0000000600117c82 */ /* 0x000fe40008000000 */
[----:B------:R1:W-:Y:S01]  /*1960*/  UTMALDG.3D [UR8], [UR20], desc[UR18] ;  /* 0x00001208140075b4 */ /* 0x0003e20008011000 */
[----:B------:R-:W-:-:S09]  /*1970*/  UISETP.NE.AND UP0, UPT, UR16, UR5, UPT ;  /* 0x000000051000728c */ /* 0x000fd2000bf05270 */
[----:B------:R-:W-:Y:S05]  /*1980*/  BRA.U UP0, `(.L_x_25) ;  /* 0xfffffffd00607547 */ /* 0x000fea000b83ffff */
.L_x_20:
[----:B-1----:R-:W-:Y:S01]  /*1990*/  ULEA UR8, UR6, UR4, 0x3 ;  /* 0x0000000406087291 */ /* 0x002fe2000f8e18ff */
[----:B------:R-:W-:Y:S01]  /*19a0*/  SHF.L.U32 R2, R15, 0x1f, RZ ;  /* 0x0000001f0f027819 */ /* 0x000fe200000006ff */
[----:B------:R-:W-:Y:S01]  /*19b0*/  @!P1 SYNCS.ARRIVE.TRANS64.A1T0 RZ, [UR4+0x78], RZ ;  /* 0x000078ffffff99a7 */ /* 0x000fe20008100004 */
[----:B------:R-:W-:-:S06]  /*19c0*/  UISETP.GT.AND UP0, UPT, UR15, UR14, UPT ;  /* 0x0000000e0f00728c */ /* 0x000fcc000bf04270 */
[----:B--2---:R1:W2:Y:S03]  /*19d0*/  SYNCS.PHASECHK.TRANS64.TRYWAIT P0, [UR8+0x18], R2 ;  /* 0x00001802ff0075a7 */ /* 0x0042a60008001108 */
[----:B------:R-:W-:Y:S05]  /*19e0*/  BRA.U !UP0, `(.L_x_26) ;  /* 0x0000000108ac7547 */ /* 0x000fea000b800000 */
[----:B------:R-:W-:Y:S01]  /*19f0*/  UIADD3 UR21, UPT, UPT, UR7, UR24, URZ ;  /* 0x0000001807157290 */ /* 0x000fe2000fffe0ff */
[----:B------:R-:W-:-:S11]  /*1a00*/  UMOV UR25, UR6 ;  /* 0x0000000600197c82 */ /* 0x000fd60008000000 */
.L_x_31:
[----:B-1----:R-:W-:Y:S01]  /*1a10*/  ULEA UR17, UR25, UR4, 0x3 ;  /* 0x0000000419117291 */ /* 0x002fe2000f8e18ff */
[----:B--2---:R-:W-:Y:S01]  /*1a20*/  @!P5 MOV R3, 0x3000 ;  /* 0x000030000003d802 */ /* 0x004fe20000000f00 */
[----:B--2---:R-:W-:Y:S10]  /*1a30*/  @P0 BRA `(.L_x_27) ;  /* 0x00000000000c0947 */ /* 0x004ff40003800000 */
[----:B------:R-:W-:-:S04]  /*1a40*/  SHF.L.U32 R5, R15, 0x1f, RZ ;  /* 0x0000001f0f057819 */ /* 0x000fc800000006ff */
[----:B------:R-:W2:Y:S02]  /*1a50*/  SYNCS.PHASECHK.TRANS64.TRYWAIT P0, [UR17+0x18], R5 ;  /* 0x00001805ff0075a7 */ /* 0x000ea40008001111 */
[----:B--2---:R-:W-:Y:S05]  /*1a60*/  @!P0 BRA `(.L_x_28) ;  /* 0x0000006000c48947 */ /* 0x004fea0003800000 */
.L_x_27:
[----:B------:R2:W-:Y:S01]  /*1a70*/  @!P5 SYNCS.ARRIVE.TRANS64 RZ, [UR17], R3 ;  /* 0x00000003ffffd9a7 */ /* 0x0005e20008000011 */
[----:B------:R-:W-:Y:S04]  /*1a80*/  BSSY.RECONVERGENT B0, `(.L_x_29) ;  /* 0x0000003000007945 */ /* 0x000fe80003800200 */
[----:B------:R-:W-:Y:S05]  /*1a90*/  @P4 BRA `(.L_x_30) ;  /* 0x0000000000044947 */ /* 0x000fea0003800000 */
[----:B------:R-:W-:Y:S05]  /*1aa0*/  BPT.TRAP 0x1 ;  /* 0x000000040000795c */ /* 0x000fea0000300000 */
.L_x_30:
[----:B------:R-:W-:Y:S05]  /*1ab0*/  BSYNC.RECONVERGENT B0 ;  /* 0x0000000000007941 */ /* 0x000fea0003800200 */
.L_x_29:
        /* <DEDUP_REMOVED lines=10> */
[----:B------:R-:W-:Y:S01]  /*1b60*/  UIADD3 UR16, UPT, UPT, UR16, 0x4400, URZ ;  /* 0x0000440010107890 */ /* 0x000fe2000fffe0ff */
[----:B-1----:R-:W-:Y:S01]  /*1b70*/  SHF.L.U32 R2, R15, 0x1f, RZ ;  /* 0x0000001f0f027819 */ /* 0x002fe200000006ff */
[----:B------:R-:W-:Y:S02]  /*1b80*/  UIADD3.X UR31, UPT, UPT, URZ, UR23, URZ, UP1, !UPT ;  /* 0x00000017ff1f7290 */ /* 0x000fe40008ffe4ff */
[----:B------:R-:W-:Y:S01]  /*1b90*/  UIADD3.X UR29, UPT, UPT, URZ, UR23, URZ, UP0, !UPT ;  /* 0x00000017ff1d7290 */ /* 0x000fe200087fe4ff */
[----:B------:R1:W1:Y:S01]  /*1ba0*/  SYNCS.PHASECHK.TRANS64.TRYWAIT P0, [UR8+0x18], R2 ;  /* 0x00001802ff0075a7 */ /* 0x0002620008001108 */
[----:B------:R-:W-:Y:S01]  /*1bb0*/  ULEA UR8, UR25, UR4, 0xd ;  /* 0x0000000419087291 */ /* 0x000fe2000f8e68ff */
[----:B------:R-:W-:Y:S01]  /*1bc0*/  UMOV UR26, 0x0 ;  /* 0x00000000001a7882 */ /* 0x000fe20000000000 */
[----:B------:R-:W-:-:S02]  /*1bd0*/  UMOV UR27, 0x10000000 ;  /* 0x10000000001b7882 */ /* 0x000fc40000000000 */
[----:B------:R-:W-:Y:S01]  /*1be0*/  UIADD3 UR8, UPT, UPT, UR8, 0x7400, URZ ;  /* 0x0000740008087890 */ /* 0x000fe2000fffe0ff */
[----:B------:R-:W-:Y:S01]  /*1bf0*/  UMOV UR19, UR35 ;  /* 0x0000002300137c82 */ /* 0x000fe20008000000 */
[----:B------:R-:W-:Y:S01]  /*1c00*/  UMOV UR20, UR36 ;  /* 0x0000002400147c82 */ /* 0x000fe20008000000 */
[----:B------:R-:W-:Y:S01]  /*1c10*/  UMOV UR12, UR36 ;  /* 0x00000024000c7c82 */ /* 0x000fe20008000000 */
[----:B------:R-:W-:Y:S01]  /*1c20*/  UMOV UR9, UR17 ;  /* 0x0000001100097c82 */ /* 0x000fe20008000000 */
[----:B------:R-:W-:Y:S01]  /*1c30*/  UMOV UR10, UR18 ;  /* 0x00000012000a7c82 */ /* 0x000fe20008000000 */
[----:B------:R1:W-:Y:S01]  /*1c40*/  UTMALDG.3D [UR16], [UR30], desc[UR26] ;  /* 0x00001a101e0075b4 */ /* 0x0003e20008011000 */
[----:B------:R-:W-:Y:S01]  /*1c50*/  UIADD3 UR24, UPT, UPT, UR24, 0x1, URZ ;  /* 0x0000000118187890 */ /* 0x000fe2000fffe0ff */
[----:B------:R-:W-:-:S03]  /*1c60*/  UMOV UR25, UR6 ;  /* 0x0000000600197c82 */ /* 0x000fc60008000000 */
[----:B------:R-:W-:Y:S01]  /*1c70*/  UISETP.NE.AND UP0, UPT, UR24, UR21, UPT ;  /* 0x000000151800728c */ /* 0x000fe2000bf05270 */
[----:B------:R1:W-:Y:S08]  /*1c80*/  UTMALDG.3D [UR8], [UR28], desc[UR26] ;  /* 0x00001a081c0075b4 */ /* 0x0003f00008011000 */
[----:B------:R-:W-:Y:S05]  /*1c90*/  BRA.U UP0, `(.L_x_31) ;  /* 0xfffffffd005c7547 */ /* 0x000fea000b83ffff */
.L_x_26:
[----:B-1----:R-:W-:Y:S01]  /*1ca0*/  LEA R2, R14, UR4, 0x3 ;  /* 0x000000040e027c11 */ /* 0x002fe2000f8e18ff */
[----:B------:R-:W-:Y:S01]  /*1cb0*/  NOP ;  /* 0x0000000000007918 */ /* 0x000fe20000000000 */
[----:B--2---:R-:W-:Y:S02]  /*1cc0*/  SHF.L.U32 R3, R12, 0x1f, RZ ;  /* 0x0000001f0c037819 */ /* 0x004fe400000006ff */
[----:B------:R-:W-:Y:S02]  /*1cd0*/  LEA R4, R14, UR4, 0x4 ;  /* 0x000000040e047c11 */ /* 0x000fe4000f8e20ff */
[----:B------:R-:W1:Y:S02]  /*1ce0*/  SYNCS.PHASECHK.TRANS64.TRYWAIT P0, [R2+URZ+0x80], R3 ;  /* 0x00008003020075a7 */ /* 0x000e6400080011ff */
[----:B-1----:R-:W-:Y:S05]  /*1cf0*/  @!P0 BRA `(.L_x_32) ;  /* 0x0000006000388947 */ /* 0x002fea0003800000 */
.L_x_133:
[----:B------:R-:W2:Y:S01]  /*1d00*/  LDS.128 R4, [R4+0x110] ;  /* 0x0001100004047984 */ /* 0x000ea20000000c00 */
[----:B---3--:R-:W-:Y:S01]  /*1d10*/  ISETP.GE.AND P0, PT, R26, 0x1, PT ;  /* 0x000000011a00780c */ /* 0x008fe20003f06270 */
[----:B-1----:R-:W-:Y:S01]  /*1d20*/  VIADD R2, R2, 0x90 ;  /* 0x0000009002027836 */ /* 0x002fe20000000000 */
[----:B------:R-:W-:Y:S01]  /*1d30*/  @!PT LDS RZ, [RZ] ;  /* 0x00000000fffff984 */ /* 0x000fe20000000800 */
[----:B------:R-:W-:Y:S01]  /*1d40*/  @!PT LDS RZ, [RZ] ;  /* 0x00000000fffff984 */ /* 0x000fe20000000800 */
[----:B------:R-:W-:Y:S01]  /*1d50*/  @!PT LDS RZ, [RZ] ;  /* 0x00000000fffff984 */ /* 0x000fe20000000800 */
[----:B------:R-:W-:Y:S01]  /*1d60*/  @!PT LDS RZ, [RZ] ;  /* 0x00000000fffff984 */ /* 0x000fe20000000800 */
[----:B------:R1:W-:Y:S06]  /*1d70*/  MEMBAR.ALL.CTA ;  /* 0x0000000000007992 */ /* 0x0003ec0000008000 */
[----:B-1----:R-:W1:Y:S01]  /*1d80*/  FENCE.VIEW.ASYNC.S ;  /* 0x00000000000073c6 */ /* 0x002e620000000000 */
[----:B------:R-:W-:-:S04]  /*1d90*/  PRMT R2, RZ, 0x654, R2 ;  /* 0x00000654ff027816 */ /* 0x000fc80000000002 */
[----:B-1----:R1:W-:Y:S01]  /*1da0*/  SYNCS.ARRIVE.TRANS64.RED.A1T0 RZ, [R2+URZ], RZ ;  /* 0x000000ff02ff79a7 */ /* 0x0023e200081004ff */
[----:B--2---:R-:W-:-:S13]  /*1db0*/  LOP3.LUT P2, RZ, R6, 0x1, RZ, 0xc0, !PT ;  /* 0x0000000106ff7812 */ /* 0x004fda000784c0ff */
[----:B------:R-:W-:Y:S01]  /*1dc0*/  @P2 SHF.R.U32.HI R3, RZ, 0x10, R5 ;  /* 0x00000010ff032819 */ /* 0x000fe20000011605 */
[----:B------:R-:W-:Y:S01]  /*1dd0*/  VOTEU.ANY UP0, P2 ;  /* 0x0000000000ff7886 */ /* 0x000fe20001000100 */
[----:B------:R-:W-:Y:S02]  /*1de0*/  @P2 MOV R13, R4 ;  /* 0x00000004000d2202 */ /* 0x000fe40000000f00 */
[----:B------:R-:W-:Y:S02]  /*1df0*/  @P2 R2UR.BROADCAST UR8, R3 ;  /* 0x00000000030822ca */ /* 0x000fe400008e0000 */
[----:B------:R-:W-:-:S11]  /*1e00*/  @P2 LOP3.LUT R11, R5, 0xffff, RZ, 0xc0, !PT ;  /* 0x0000ffff050b2812 */ /* 0x000fd600078ec0ff */
[----:B------:R-:W-:Y:S01]  /*1e10*/  @UP0 UMOV UR36, UR8 ;  /* 0x0000000800240c82 */ /* 0x000fe20008000000 */
[----:B-1----:R-:W-:Y:S05]  /*1e20*/  @!P0 BRA `(.L_x_33) ;  /* 0x0000000000b88947 */ /* 0x002fea0003800000 */
[----:B------:R-:W4:Y:S01]  /*1e30*/  LDC.64 R4, c[0x0][0xb18] ;  /* 0x0002c600ff047b82 */ /* 0x000f220000000a00 */
[----:B------:R-:W-:-:S07]  /*1e40*/  ISETP.NE.AND P3, PT, R26, 0x1, PT ;  /* 0x000000011a00780c */ /* 0x000fce0003f65270 */
[----:B------:R-:W1:Y:S08]  /*1e50*/  LDC.64 R6, c[0x0][0xb10] ;  /* 0x0002c400ff067b82 */ /* 0x000e700000000a00 */
[----:B------:R-:W2:Y:S08]  /*1e60*/  LDC R16, c[0x0][0xb20] ;  /* 0x0002c800ff107b82 */ /* 0x000eb00000000800 */
[----:B------:R-:W3:Y:S01]  /*1e70*/  LDC R18, c[0x0][0xb0c] ;  /* 0x0002c300ff127b82 */ /* 0x000ee20000000800 */
[----:B----4-:R-:W-:Y:S01]  /*1e80*/  IMAD.HI.U32 R17, R0, R5, RZ ;  /* 0x0000000500117227 */ /* 0x010fe200078e00ff */
[----:B------:R-:W-:-:S03]  /*1e90*/  ISETP.NE.AND P0, PT, R4, 0x1, PT ;  /* 0x000000010400780c */ /* 0x000fc60003f05270 */
[----:B------:R-:W-:-:S03]  /*1ea0*/  IMAD.HI.U32 R5, R11, R5, RZ ;  /* 0x000000050b057227 */ /* 0x000fc600078e00ff */
[----:B------:R-:W4:Y:S01]  /*1eb0*/  LDC.64 R2, c[0x0][0xb28] ;  /* 0x0002ca00ff027b82 */ /* 0x000f220000000a00 */
[----:B-1----:R-:W-:-:S04]  /*1ec0*/  IMAD.HI.U32 R20, R9, R6, RZ ;  /* 0x0000000609147227 */ /* 0x002fc800078e00ff */
[----:B------:R-:W-:Y:S01]  /*1ed0*/  IMAD.HI.U32 R22, R13, R6, RZ ;  /* 0x000000060d167227 */ /* 0x000fe200078e00ff */
[----:B------:R-:W-:Y:S02]  /*1ee0*/  SHF.R.U32.HI R20, RZ, R7, R20 ;  /* 0x00000007ff147219 */ /* 0x000fe40000011614 */
[-C--:B--2---:R-:W-:Y:S02]  /*1ef0*/  SHF.R.U32.HI R17, RZ, R16.reuse, R17 ;  /* 0x00000010ff117219 */ /* 0x084fe40000011611 */
[----:B------:R-:W-:Y:S02]  /*1f00*/  SHF.R.U32.HI R16, RZ, R16, R5 ;  /* 0x00000010ff107219 */ /* 0x000fe40000011605 */
[----:B------:R-:W-:Y:S02]  /*1f10*/  SEL R17, R0, R17, !P0 ;  /* 0x0000001100117207 */ /* 0x000fe40004000000 */
[----:B------:R-:W-:Y:S02]  /*1f20*/  SHF.R.U32.HI R22, RZ, R7, R22 ;  /* 0x00000007ff167219 */ /* 0x000fe40000011616 */
[----:B---3--:R-:W-:-:S02]  /*1f30*/  ISETP.NE.AND P1, PT, R18, 0x1, PT ;  /* 0x000000011200780c */ /* 0x008fc40003f25270 */
[----:B------:R-:W-:Y:S02]  /*1f40*/  SEL R5, R11, R16, !P0 ;  /* 0x000000100b057207 */ /* 0x000fe40004000000 */
[----:B------:R-:W-:Y:S02]  /*1f50*/  SEL R19, R9, R20, !P1 ;  /* 0x0000001409137207 */ /* 0x000fe40004800000 */
[----:B------:R-:W-:Y:S01]  /*1f60*/  SEL R7, R13, R22, !P1 ;  /* 0x000000160d077207 */ /* 0x000fe20004800000 */
[----:B----4-:R-:W-:-:S04]  /*1f70*/  IMAD.HI.U32 R20, R17, R2, RZ ;  /* 0x0000000211147227 */ /* 0x010fc800078e00ff */
[----:B------:R-:W-:Y:S01]  /*1f80*/  IMAD.HI.U32 R6, R19, R2, RZ ;  /* 0x0000000213067227 */ /* 0x000fe200078e00ff */
[----:B------:R-:W-:-:S04]  /*1f90*/  @P3 SHF.R.U32.HI R17, RZ, R3, R20 ;  /* 0x00000003ff113219 */ /* 0x000fc80000011614 */
        /* <DEDUP_REMOVED lines=8> */
[----:B------:R-:W-:-:S04]  /*2020*/  @!P0 IMAD.HI.U32 R16, R7, R2, RZ ;  /* 0x0000000207108227 */ /* 0x000fc800078e00ff */
[----:B------:R-:W-:Y:S01]  /*2030*/  IMAD.MOV R2, RZ, RZ, -R6 ;  /* 0x000000ffff027224 */ /* 0x000fe200078e0a06 */
[----:B------:R-:W-:-:S03]  /*2040*/  @!P0 SHF.R.U32.HI R16, RZ, R3, R16 ;  /* 0x00000003ff108219 */ /* 0x000fc60000011610 */
[----:B------:R-:W-:Y:S01]  /*2050*/  IMAD R2, R26, R2, R5 ;  /* 0x000000021a027224 */ /* 0x000fe200078e0205 */
[----:B------:R-:W-:Y:S02]  /*2060*/  @!P0 SEL R3, R7, R16, !P3 ;  /* 0x0000001007038207 */ /* 0x000fe40005800000 */
[----:B------:R-:W-:-:S03]  /*2070*/  IADD3 R16, PT, PT, -R5, RZ, RZ ;  /* 0x000000ff05107210 */ /* 0x000fc60007ffe1ff */
[--C-:B------:R-:W-:Y:S02]  /*2080*/  @!P0 IMAD.IADD R6, R6, 0x1, -R3.reuse ;  /* 0x0000000106068824 */ /* 0x100fe400078e0a03 */
[----:B------:R-:W-:Y:S01]  /*2090*/  @!P0 IMAD R3, R2, R19, R3 ;  /* 0x0000001302038224 */ /* 0x000fe200078e0203 */
[----:B------:R-:W-:Y:S01]  /*20a0*/  IADD3 R2, PT, PT, -R7, RZ, RZ ;  /* 0x000000ff07027210 */ /* 0x000fe20007ffe1ff */
[----:B------:R-:W-:Y:S02]  /*20b0*/  @!P0 IMAD R5, R26, R6, R7 ;  /* 0x000000061a058224 */ /* 0x000fe400078e0207 */
[----:B------:R-:W-:Y:S02]  /*20c0*/  IMAD R11, R4, R16, R11 ;  /* 0x00000010040b7224 */ /* 0x000fe400078e020b */
[----:B------:R-:W-:Y:S02]  /*20d0*/  @!P0 IMAD.MOV.U32 R7, RZ, RZ, R3 ;  /* 0x000000ffff078224 */ /* 0x000fe400078e0003 */
[----:B------:R-:W-:-:S02]  /*20e0*/  IMAD R2, R18, R2, R13 ;  /* 0x0000000212027224 */ /* 0x000fc400078e020d */
[----:B------:R-:W-:Y:S02]  /*20f0*/  IMAD R11, R5, R4, R11 ;  /* 0x00000004050b7224 */ /* 0x000fe400078e020b */
[----:B------:R-:W-:Y:S02]  /*2100*/  IMAD R13, R7, R18, R2 ;  /* 0x00000012070d7224 */ /* 0x000fe400078e0202 */
.L_x_33:
[----:B------:R-:W1:Y:S02]  /*2110*/  LDCU UR8, c[0x0][0xb30] ;  /* 0x00016600ff0877ac */ /* 0x000e640008000800 */
[----:B-1----:R-:W-:-:S09]  /*2120*/  UISETP.NE.AND UP0, UPT, UR8, 0x1, UPT ;  /* 0x000000010800788c */ /* 0x002fd2000bf05270 */
[----:B------:R-:W-:Y:S05]  /*2130*/  BRA.U UP0, `(.L_x_34) ;  /* 0x0000000100407547 */ /* 0x000fea000b800000 */
[----:B------:R-:W1:Y:S08]  /*2140*/  LDC.64 R4, c[0x0][0xb10] ;  /* 0x0002c400ff047b82 */ /* 0x000e700000000a00 */
[----:B------:R-:W2:Y:S08]  /*2150*/  LDC.64 R2, c[0x0][0xb18] ;  /* 0x0002c600ff027b82 */ /* 0x000eb00000000a00 */
[----:B------:R-:W3:Y:S08]  /*2160*/  LDC R6, c[0x0][0xb20] ;  /* 0x0002c800ff067b82 */ /* 0x000ef00000000800 */
[----:B------:R-:W4:Y:S01]  /*2170*/  LDC R16, c[0x0][0xb0c] ;  /* 0x0002c300ff107b82 */ /* 0x000f220000000800 */
[----:B-1----:R-:W-:-:S05]  /*2180*/  IMAD.HI.U32 R4, R13, R4, RZ ;  /* 0x000000040d047227 */ /* 0x002fca00078e00ff */
[----:B------:R-:W-:Y:S01]  /*2190*/  SHF.R.U32.HI R4, RZ, R5, R4 ;  /* 0x00000005ff047219 */ /* 0x000fe20000011604 */
[----:B--2---:R-:W-:Y:S01]  /*21a0*/  IMAD.HI.U32 R3, R11, R3, RZ ;  /* 0x000000030b037227 */ /* 0x004fe200078e00ff */
[----:B------:R-:W-:-:S04]  /*21b0*/  ISETP.NE.AND P0, PT, R2, 0x1, PT ;  /* 0x000000010200780c */ /* 0x000fc80003f05270 */
[----:B---3--:R-:W-:-:S04]  /*21c0*/  SHF.R.U32.HI R6, RZ, R6, R3 ;  /* 0x00000006ff067219 */ /* 0x008fc80000011603 */
[----:B------:R-:W-:Y:S02]  /*21d0*/  SEL R3, R11, R6, !P0 ;  /* 0x000000060b037207 */ /* 0x000fe40004000000 */
[----:B----4-:R-:W-:-:S04]  /*21e0*/  ISETP.NE.AND P1, PT, R16, 0x1, PT ;  /* 0x000000011000780c */ /* 0x010fc80003f25270 */
[----:B------:R-:W-:-:S05]  /*21f0*/  SEL R4, R13, R4, !P1 ;  /* 0x000000040d047207 */ /* 0x000fca0004800000 */
[----:B------:R-:W-:Y:S02]  /*2200*/  IMAD.IADD R5, R3, 0x1, -R4 ;  /* 0x0000000103057824 */ /* 0x000fe400078e0a04 */
[----:B------:R-:W-:Y:S02]  /*2210*/  IMAD.IADD R3, R4, 0x1, -R3 ;  /* 0x0000000104037824 */ /* 0x000fe400078e0a03 */
[----:B------:R-:W-:Y:S02]  /*2220*/  IMAD R13, R5, R16, R13 ;  /* 0x00000010050d7224 */ /* 0x000fe400078e020d */
[----:B------:R-:W-:-:S07]  /*2230*/  IMAD R11, R3, R2, R11 ;  /* 0x00000002030b7224 */ /* 0x000fce00078e020b */
.L_x_34:
[----:B------:R-:W-:Y:S01]  /*2240*/  VIADD R14, R14, 0x1 ;  /* 0x000000010e0e7836 */ /* 0x000fe20000000000 */
[----:B------:R-:W-:Y:S01]  /*2250*/  PLOP3.LUT P1, PT, PT, PT, PT, 0x80, 0x8 ;  /* 0x000000000008781c */ /* 0x000fe20003f2f070 */
[----:B------:R-:W-:Y:S02]  /*2260*/  IMAD.IADD R21, R13, 0x1, R60 ;  /* 0x000000010d157824 */ /* 0x000fe400078e023c */
[----:B------:R-:W-:Y:S01]  /*2270*/  IMAD.IADD R20, R11, 0x1, R58 ;  /* 0x000000010b147824 */ /* 0x000fe200078e023a */
[----:B------:R-:W-:-:S04]  /*2280*/  ISETP.NE.AND P0, PT, R14, 0x2, PT ;  /* 0x000000020e00780c */ /* 0x000fc80003f05270 */
[----:B------:R-:W-:Y:S02]  /*2290*/  SEL R3, RZ, 0x1, P0 ;  /* 0x00000001ff037807 */ /* 0x000fe40000000000 */
[----:B------:R-:W-:Y:S02]  /*22a0*/  SEL R14, R14, RZ, P0 ;  /* 0x000000ff0e0e7207 */ /* 0x000fe40000000000 */
[----:B------:R-:W-:Y:S01]  /*22b0*/  LOP3.LUT R12, R12, R3, RZ, 0x3c, !PT ;  /* 0x000000030c0c7212 */ /* 0x000fe200078e3cff */
[----:B------:R-:W-:Y:S06]  /*22c0*/  @P2 BRA `(.L_x_35) ;  /* 0xfffffff000982947 */ /* 0x000fec000383ffff */
[----:B------:R-:W-:Y:S01]  /*22d0*/  UIADD3 UR4, UPT, UPT, UR4, 0x18, URZ ;  /* 0x0000001804047890 */ /* 0x000fe2000fffe0ff */
[----:B------:R-:W-:-:S03]  /*22e0*/  SHF.L.U32 R3, R15, 0x1f, RZ ;  /* 0x0000001f0f037819 */ /* 0x000fc600000006ff */
[----:B------:R-:W-:-:S09]  /*22f0*/  ULEA UR5, UR6, UR4, 0x3 ;  /* 0x0000000406057291 */ /* 0x000fd2000f8e18ff */
[----:B------:R-:W1:Y:S02]  /*2300*/  SYNCS.PHASECHK.TRANS64.TRYWAIT P0, [UR5], R3 ;  /* 0x00000003ff0075a7 */ /* 0x000e640008001105 */
[----:B-1----:R-:W-:Y:S05]  /*2310*/  @!P0 BRA `(.L_x_36) ;  /* 0x0000005800c48947 */ /* 0x002fea0003800000 */
.L_x_135:
[----:B------:R-:W-:-:S04]  /*2320*/  UIADD3 UR6, UPT, UPT, UR6, 0x1, URZ ;  /* 0x0000000106067890 */ /* 0x000fc8000fffe0ff */
[----:B------:R-:W-:-:S04]  /*2330*/  UISETP.NE.AND UP0, UPT, UR6, 0x3, UPT ;  /* 0x000000030600788c */ /* 0x000fc8000bf05270 */
[----:B------:R-:W-:Y:S02]  /*2340*/  USEL UR7, URZ, 0x1, UP0 ;  /* 0x00000001ff077887 */ /* 0x000fe40008000000 */
[----:B------:R-:W-:-:S04]  /*2350*/  USEL UR6, UR6, URZ, UP0 ;  /* 0x000000ff06067287 */ /* 0x000fc80008000000 */
[----:B------:R-:W-:Y:S01]  /*2360*/  ULEA UR5, UR6, UR4, 0x3 ;  /* 0x0000000406057291 */ /* 0x000fe2000f8e18ff */
[----:B------:R-:W-:-:S04]  /*2370*/  LOP3.LUT R15, R15, UR7, RZ, 0x3c, !PT ;  /* 0x000000070f0f7c12 */ /* 0x000fc8000f8e3cff */
[----:B-1----:R-:W-:-:S04]  /*2380*/  SHF.L.U32 R3, R15, 0x1f, RZ ;  /* 0x0000001f0f037819 */ /* 0x002fc800000006ff */
[----:B------:R-:W1:Y:S02]  /*2390*/  SYNCS.PHASECHK.TRANS64.TRYWAIT P0, [UR5], R3 ;  /* 0x00000003ff0075a7 */ /* 0x000e640008001105 */
[----:B-1----:R-:W-:Y:S05]  /*23a0*/  @!P0 BRA `(.L_x_37) ;  /* 0x0000005800b88947 */ /* 0x002fea0003800000 */
.L_x_137:
[----:B------:R-:W-:-:S04]  /*23b0*/  UIADD3 UR6, UPT, UPT, UR6, 0x1, URZ ;  /* 0x0000000106067890 */ /* 0x000fc8000fffe0ff */
[----:B------:R-:W-:-:S04]  /*23c0*/  UISETP.NE.AND UP0, UPT, UR6, 0x3, UPT ;  /* 0x000000030600788c */ /* 0x000fc8000bf05270 */
[----:B------:R-:W-:Y:S02]  /*23d0*/  USEL UR5, URZ, 0x1, UP0 ;  /* 0x00000001ff057887 */ /* 0x000fe40008000000 */
[----:B------:R-:W-:-:S04]  /*23e0*/  USEL UR6, UR6, URZ, UP0 ;  /* 0x000000ff06067287 */ /* 0x000fc80008000000 */
[----:B------:R-:W-:Y:S01]  /*23f0*/  ULEA UR6, UR6, UR4, 0x3 ;  /* 0x0000000406067291 */ /* 0x000fe2000f8e18ff */
[----:B-1----:R-:W-:-:S04]  /*2400*/  LOP3.LUT R3, R15, UR5, RZ, 0x3c, !PT ;  /* 0x000000050f037c12 */ /* 0x002fc8000f8e3cff */
[----:B------:R-:W-:Y:S01]  /*2410*/  SHF.L.U32 R3, R3, 0x1f, RZ ;  /* 0x0000001f03037819 */ /* 0x000fe200000006ff */
[----:B----4-:R-:W-:-:S07]  /*2420*/  IMAD.U32 R0, RZ, RZ, UR6 ;  /* 0x00000006ff007e24 */ /* 0x010fce000f8e00ff */
.L_x_38:
[----:B-1----:R1:W2:Y:S02]  /*2430*/  SYNCS.PHASECHK.TRANS64.TRYWAIT P0, [R0+URZ], R3 ;  /* 0x00000003000075a7 */ /* 0x0022a400080011ff */
[----:B--2---:R-:W-:Y:S05]  /*2440*/  @!P0 NANOSLEEP.SYNCS 0x989680 ;  /* 0x009896800000895d */ /* 0x004fea0003900000 */
[----:B------:R-:W2:Y:S02]  /*2450*/  @!P0 SYNCS.PHASECHK.TRANS64 P0, [R0+URZ], R3 ;  /* 0x00000003000085a7 */ /* 0x000ea400080010ff */
[----:B--2---:R-:W-:Y:S05]  /*2460*/  @P0 EXIT ;  /* 0x000000000000094d */ /* 0x004fea0003800000 */
[----:B------:R-:W-:Y:S05]  /*2470*/  BRA `(.L_x_38) ;  /* 0xfffffffc00ec7947 */ /* 0x000fea000383ffff */
.L_x_17:
[----:B------:R-:W-:-:S04]  /*2480*/  UISETP.NE.AND UP1, UPT, UR37, URZ, UPT ;  /* 0x000000ff2500728c */ /* 0x000fc8000bf25270 */
[----:B------:R-:W-:-:S09]  /*2490*/  UISETP.NE.OR UP1, UPT, UR8, 0x1, UP1 ;  /* 0x000000010800788c */ /* 0x000fd20008f25670 */
[----:B------:R-:W-:Y:S05]  /*24a0*/  BRA.U UP1, `(.L_x_39) ;  /* 0x0000000501487547 */ /* 0x000fea000b800000 */
[----:B------:R-:W-:Y:S01]  /*24b0*/  ISETP.NE.AND P2, PT, R2, RZ, PT ;  /* 0x000000ff0200720c */ /* 0x000fe20003f45270 */
[----:B------:R-:W-:Y:S01]  /*24c0*/  IMAD.MOV.U32 R12, RZ, RZ, 0x1 ;  /* 0x00000001ff0c7424 */ /* 0x000fe200078e00ff */
[----:B------:R-:W-:Y:S02]  /*24d0*/  CS2R R10, SRZ ;  /* 0x00000000000a7805 */ /* 0x000fe4000001ff00 */
[----:B------:R-:W-:Y:S01]  /*24e0*/  CS2R R8, SRZ ;  /* 0x0000000000087805 */ /* 0x000fe2000001ff00 */
[----:B------:R-:W-:Y:S01]  /*24f0*/  UMOV UR4, 0x400 ;  /* 0x0000040000047882 */ /* 0x000fe20000000000 */
[----:B------:R-:W-:Y:S01]  /*2500*/  UMOV UR6, URZ ;  /* 0x000000ff00067c82 */ /* 0x000fe20008000000 */
[----:B------:R-:W-:-:S12]  /*2510*/  ULEA UR37, UR37, UR4, 0x18 ;  /* 0x0000000425257291 */ /* 0x000fd8000f8ec0ff */
.L_x_43:
[----:B------:R-:W-:Y:S02]  /*2520*/  LEA R0, R8, UR37, 0x3 ;  /* 0x0000002508007c11 */ /* 0x000fe4000f8e18ff */
[----:B------:R-:W-:-:S03]  /*2530*/  SHF.L.U32 R5, R9, 0x1f, RZ ;  /* 0x0000001f09057819 */ /* 0x000fc600000006ff */
[----:B------:R-:W-:Y:S01]  /*2540*/  VIADD R4, R0, 0xf0 ;  /* 0x000000f000047836 */ /* 0x000fe20000000000 */
[----:B------:R-:W1:Y:S02]  /*2550*/  SYNCS.PHASECHK.TRANS64.TRYWAIT P0, [R0+URZ+0xe0], R5 ;  /* 0x0000e005000075a7 */ /* 0x000e6400080011ff */
[----:B-1----:R-:W-:Y:S05]  /*2560*/  @!P0 BRA `(.L_x_40) ;  /* 0x0000005800608947 */ /* 0x002fea0003800000 */
.L_x_138:
[----:B------:R-:W-:Y:S01]  /*2570*/  ULEA UR5, UR6, UR37, 0x3 ;  /* 0x0000002506057291 */ /* 0x000fe2000f8e18ff */
[----:B------:R-:W-:Y:S02]  /*2580*/  PRMT R4, RZ, 0x654, R4 ;  /* 0x00000654ff047816 */ /* 0x000fe40000000004 */
[----:B-1----:R-:W-:Y:S01]  /*2590*/  SHF.L.U32 R5, R12, 0x1f, RZ ;  /* 0x0000001f0c057819 */ /* 0x002fe200000006ff */
[----:B------:R-:W-:Y:S01]  /*25a0*/  UIADD3 UR4, UPT, UPT, UR5, 0x80, URZ ;  /* 0x0000008005047890 */ /* 0x000fe2000fffe0ff */
[----:B------:R1:W-:Y:S05]  /*25b0*/  SYNCS.ARRIVE.TRANS64.RED.A1T0 RZ, [R4+URZ], RZ ;  /* 0x000000ff04ff79a7 */ /* 0x0003ea00081004ff */
[----:B------:R-:W-:Y:S01]  /*25c0*/  IMAD.U32 R7, RZ, RZ, UR4 ;  /* 0x00000004ff077e24 */ /* 0x000fe2000f8e00ff */
[----:B------:R-:W2:Y:S04]  /*25d0*/  SYNCS.PHASECHK.TRANS64.TRYWAIT P0, [UR5+0x90], R5 ;  /* 0x00009005ff0075a7 */ /* 0x000ea80008001105 */
[----:B------:R-:W-:Y:S01]  /*25e0*/  PRMT R6, R2, 0x654, R7 ;  /* 0x0000065402067816 */ /* 0x000fe20000000007 */
[----:B-1----:R-:W-:Y:S01]  /*25f0*/  @!P2 IMAD.MOV.U32 R4, RZ, RZ, 0x10 ;  /* 0x00000010ff04a424 */ /* 0x002fe200078e00ff */
[----:B--2---:R-:W-:Y:S06]  /*2600*/  @!P0 BRA `(.L_x_41) ;  /* 0x00000058004c8947 */ /* 0x004fec0003800000 */
.L_x_140:
[----:B------:R-:W-:Y:S01]  /*2610*/  ULEA UR4, UR6, UR37, 0x4 ;  /* 0x0000002506047291 */ /* 0x000fe2000f8e20ff */
[----:B------:R-:W-:Y:S01]  /*2620*/  SEL R3, R6, R3, !P2 ;  /* 0x0000000306037207 */ /* 0x000fe20005000000 */
[----:B------:R-:W-:Y:S01]  /*2630*/  UIADD3 UR5, UPT, UPT, UR5, 0x80, URZ ;  /* 0x0000008005057890 */ /* 0x000fe2000fffe0ff */
[----:B-1----:R-:W-:Y:S01]  /*2640*/  LEA R0, R11, UR37, 0x3 ;  /* 0x000000250b007c11 */ /* 0x002fe2000f8e18ff */
[----:B------:R-:W-:Y:S01]  /*2650*/  UIADD3 UR4, UPT, UPT, UR4, 0x110, URZ ;  /* 0x0000011004047890 */ /* 0x000fe2000fffe0ff */
[----:B------:R-:W-:Y:S01]  /*2660*/  SHF.L.U32 R5, R10, 0x1f, RZ ;  /* 0x0000001f0a057819 */ /* 0x000fe200000006ff */
[----:B------:R1:W-:Y:S01]  /*2670*/  @!P2 SYNCS.ARRIVE.TRANS64.RED RZ, [R3+URZ], R4 ;  /* 0x0000000403ffa9a7 */ /* 0x0003e200080004ff */
[----:B------:R-:W-:Y:S01]  /*2680*/  UIADD3 UR6, UPT, UPT, UR6, 0x1, URZ ;  /* 0x0000000106067890 */ /* 0x000fe2000fffe0ff */
[----:B------:R-:W-:-:S03]  /*2690*/  VIADD R8, R8, 0x1 ;  /* 0x0000000108087836 */ /* 0x000fc60000000000 */
[----:B------:R-:W-:Y:S02]  /*26a0*/  UISETP.NE.AND UP0, UPT, UR6, 0x2, UPT ;  /* 0x000000020600788c */ /* 0x000fe4000bf05270 */
[----:B------:R-:W-:Y:S06]  /*26b0*/  UGETNEXTWORKID.BROADCAST [UR4], [UR5] ;  /* 0x00000000040073ca */ /* 0x000fec0008000100 */
[----:B------:R-:W-:Y:S01]  /*26c0*/  USEL UR4, URZ, 0x1, UP0 ;  /* 0x00000001ff047887 */ /* 0x000fe20008000000 */
[----:B------:R-:W-:Y:S01]  /*26d0*/  ISETP.NE.AND P0, PT, R8, 0x2, PT ;  /* 0x000000020800780c */ /* 0x000fe20003f05270 */
[----:B------:R-:W-:Y:S01]  /*26e0*/  USEL UR6, UR6, URZ, UP0 ;  /* 0x000000ff06067287 */ /* 0x000fe20008000000 */
[----:B------:R-:W2:Y:S03]  /*26f0*/  SYNCS.PHASECHK.TRANS64.TRYWAIT P1, [R0+URZ+0x80], R5 ;  /* 0x00008005000075a7 */ /* 0x000ea600080211ff */
[----:B------:R-:W-:Y:S01]  /*2700*/  LOP3.LUT R12, R12, UR4, RZ, 0x3c, !PT ;  /* 0x000000040c0c7c12 */ /* 0x000fe2000f8e3cff */
[----:B-12---:R-:W-:Y:S07]  /*2710*/  @!P1 BRA `(.L_x_42) ;  /* 0x0000005800209947 */ /* 0x006fee0003800000 */
.L_x_141:
[C---:B------:R-:W-:Y:S01]  /*2720*/  LEA R4, R11.reuse, UR37, 0x4 ;  /* 0x000000250b047c11 */ /* 0x040fe2000f8e20ff */
[----:B-1----:R-:W-:Y:S01]  /*2730*/  VIADD R0, R0, 0x90 ;  /* 0x0000009000007836 */ /* 0x002fe20000000000 */
[----:B------:R-:W-:Y:S01]  /*2740*/  SEL R8, R8, RZ, P0 ;  /* 0x000000ff08087207 */ /* 0x000fe20000000000 */
[----:B------:R-:W-:-:S03]  /*2750*/  VIADD R11, R11, 0x1 ;  /* 0x000000010b0b7836 */ /* 0x000fc60000000000 */
[----:B------:R-:W1:Y:S01]  /*2760*/  LDS.128 R4, [R4+0x110] ;  /* 0x0001100004047984 */ /* 0x000e620000000c00 */
[----:B------:R-:W-:Y:S02]  /*2770*/  PRMT R0, RZ, 0x654, R0 ;  /* 0x00000654ff007816 */ /* 0x000fe40000000000 */
[C---:B------:R-:W-:Y:S01]  /*2780*/  ISETP.NE.AND P1, PT, R11.reuse, 0x2, PT ;  /* 0x000000020b00780c */ /* 0x040fe20003f25270 */
[----:B------:R-:W-:Y:S01]  /*2790*/  @!PT LDS RZ, [RZ] ;  /* 0x00000000fffff984 */ /* 0x000fe20000000800 */
[----:B------:R-:W-:Y:S01]  /*27a0*/  @!PT LDS RZ, [RZ] ;  /* 0x00000000fffff984 */ /* 0x000fe20000000800 */
[----:B------:R-:W-:Y:S01]  /*27b0*/  @!PT LDS RZ, [RZ] ;  /* 0x00000000fffff984 */ /* 0x000fe20000000800 */
[----:B------:R-:W-:Y:S01]  /*27c0*/  @!PT LDS RZ, [RZ] ;  /* 0x00000000fffff984 */ /* 0x000fe20000000800 */
[----:B------:R2:W-:Y:S06]  /*27d0*/  MEMBAR.ALL.CTA ;  /* 0x0000000000007992 */ /* 0x0005ec0000008000 */
[----:B--2---:R-:W2:Y:S01]  /*27e0*/  FENCE.VIEW.ASYNC.S ;  /* 0x00000000000073c6 */ /* 0x004ea20000000000 */
[----:B------:R-:W-:Y:S01]  /*27f0*/  SEL R11, R11, RZ, P1 ;  /* 0x000000ff0b0b7207 */ /* 0x000fe20000800000 */
[----:B--2---:R2:W-:Y:S01]  /*2800*/  SYNCS.ARRIVE.TRANS64.RED.A1T0 RZ, [R0+URZ], RZ ;  /* 0x000000ff00ff79a7 */ /* 0x0045e200081004ff */
[----:B-1----:R-:W-:-:S02]  /*2810*/  LOP3.LUT P3, RZ, R6, 0x1, RZ, 0xc0, !PT ;  /* 0x0000000106ff7812 */ /* 0x002fc4000786c0ff */
[----:B------:R-:W-:-:S04]  /*2820*/  SEL R5, RZ, 0x1, P1 ;  /* 0x00000001ff057807 */ /* 0x000fc80000800000 */
[----:B------:R-:W-:Y:S02]  /*2830*/  LOP3.LUT R10, R10, R5, RZ, 0x3c, !PT ;  /* 0x000000050a0a7212 */ /* 0x000fe400078e3cff */
[----:B--2---:R-:W-:-:S04]  /*2840*/  SEL R0, RZ, 0x1, P0 ;  /* 0x00000001ff007807 */ /* 0x004fc80000000000 */
[----:B------:R-:W-:Y:S01]  /*2850*/  LOP3.LUT R9, R9, R0, RZ, 0x3c, !PT ;  /* 0x0000000009097212 */ /* 0x000fe200078e3cff */
[----:B------:R-:W-:Y:S06]  /*2860*/  @P3 BRA `(.L_x_43) ;  /* 0xfffffffc002c3947 */ /* 0x000fec000383ffff */
[----:B------:R-:W-:Y:S01]  /*2870*/  ULEA UR5, UR6, UR37, 0x3 ;  /* 0x0000002506057291 */ /* 0x000fe2000f8e18ff */
[----:B------:R-:W-:-:S08]  /*2880*/  SHF.L.U32 R3, R12, 0x1f, RZ ;  /* 0x0000001f0c037819 */ /* 0x000fd000000006ff */
[----:B------:R-:W1:Y:S02]  /*2890*/  SYNCS.PHASECHK.TRANS64 P0, [UR5+0x90], R3 ;  /* 0x00009003ff0075a7 */ /* 0x000e640008001005 */
[----:B-1----:R-:W-:Y:S05]  /*28a0*/  @P0 BRA `(.L_x_44) ;  /* 0x0000000000080947 */ /* 0x002fea0003800000 */
[----:B------:R-:W1:Y:S02]  /*28b0*/  SYNCS.PHASECHK.TRANS64.TRYWAIT P0, [UR5+0x90], R3 ;  /* 0x00009003ff0075a7 */ /* 0x000e640008001105 */
[----:B-1----:R-:W-:Y:S05]  /*28c0*/  @!P0 BRA `(.L_x_45) ;  /* 0x0000005400c88947 */ /* 0x002fea0003800000 */
.L_x_44:
[----:B------:R-:W-:-:S04]  /*28d0*/  UIADD3 UR4, UPT, UPT, UR6, 0x1, URZ ;  /* 0x0000000106047890 */ /* 0x000fc8000fffe0ff */
[----:B------:R-:W-:-:S04]  /*28e0*/  UISETP.NE.AND UP0, UPT, UR4, 0x2, UPT ;  /* 0x000000020400788c */ /* 0x000fc8000bf05270 */
[----:B------:R-:W-:Y:S02]  /*28f0*/  USEL UR7, URZ, 0x1, UP0 ;  /* 0x00000001ff077887 */ /* 0x000fe40008000000 */
[----:B------:R-:W-:-:S04]  /*2900*/  USEL UR4, UR4, URZ, UP0 ;  /* 0x000000ff04047287 */ /* 0x000fc80008000000 */
[----:B------:R-:W-:Y:S01]  /*2910*/  ULEA UR4, UR4, UR37, 0x3 ;  /* 0x0000002504047291 */ /* 0x000fe2000f8e18ff */
[----:B-1----:R-:W-:-:S04]  /*2920*/  LOP3.LUT R3, R12, UR7, RZ, 0x3c, !PT ;  /* 0x000000070c037c12 */ /* 0x002fc8000f8e3cff */
[----:B------:R-:W-:-:S04]  /*2930*/  SHF.L.U32 R0, R3, 0x1f, RZ ;  /* 0x0000001f03007819 */ /* 0x000fc800000006ff */
[----:B------:R-:W1:Y:S02]  /*2940*/  SYNCS.PHASECHK.TRANS64 P0, [UR4+0x90], R0 ;  /* 0x00009000ff0075a7 */ /* 0x000e640008001004 */
[----:B-1----:R-:W-:Y:S05]  /*2950*/  @P0 EXIT ;  /* 0x000000000000094d */ /* 0x002fea0003800000 */
[----:B------:R-:W-:Y:S02]  /*2960*/  SHF.L.U32 R3, R3, 0x1f, RZ ;  /* 0x0000001f03037819 */ /* 0x000fe400000006ff */
[----:B------:R-:W-:-:S07]  /*2970*/  MOV R0, UR4 ;  /* 0x0000000400007c02 */ /* 0x000fce0008000f00 */
.L_x_46:
[----:B-1----:R1:W2:Y:S02]  /*2980*/  SYNCS.PHASECHK.TRANS64.TRYWAIT P0, [R0+URZ+0x90], R3 ;  /* 0x00009003000075a7 */ /* 0x0022a400080011ff */
[----:B--2---:R-:W-:Y:S05]  /*2990*/  @!P0 NANOSLEEP.SYNCS 0x989680 ;  /* 0x009896800000895d */ /* 0x004fea0003900000 */
[----:B------:R-:W2:Y:S02]  /*29a0*/  @!P0 SYNCS.PHASECHK.TRANS64 P0, [R0+URZ+0x90], R3 ;  /* 0x00009003000085a7 */ /* 0x000ea400080010ff */
[----:B--2---:R-:W-:Y:S05]  /*29b0*/  @P0 EXIT ;  /* 0x000000000000094d */ /* 0x004fea0003800000 */
[----:B------:R-:W-:Y:S05]  /*29c0*/  BRA `(.L_x_46) ;  /* 0xfffffffc00ec7947 */ /* 0x000fea000383ffff */
.L_x_39:
[----:B------:R-:W-:-:S09]  /*29d0*/  UISETP.NE.AND UP1, UPT, UR8, URZ, UPT ;  /* 0x000000ff0800728c */ /* 0x000fd2000bf25270 */
[----:B------:R-:W-:Y:S05]  /*29e0*/  BRA.U UP1, `(.L_x_47) ;  /* 0x0000000d01947547 */ /* 0x000fea000b800000 */
[----:B------:R-:W-:Y:S01]  /*29f0*/  UMOV UR4, 0x40 ;  /* 0x0000004000047882 */ /* 0x000fe20000000000 */
[----:B------:R-:W-:Y:S01]  /*2a00*/  NOP ;  /* 0x0000000000007918 */ /* 0x000fe20000000000 */
[----:B------:R-:W-:Y:S01]  /*2a10*/  ULEA UR4, UR37, UR4, 0x18 ;  /* 0x0000000425047291 */ /* 0x000fe2000f8ec0ff */
[----:B------:R-:W-:Y:S02]  /*2a20*/  UMOV UR5, 0x400 ;  /* 0x0000040000057882 */ /* 0x000fe40000000000 */
[----:B------:R-:W-:-:S06]  /*2a30*/  ULEA UR37, UR37, UR5, 0x18 ;  /* 0x0000000525257291 */ /* 0x000fcc000f8ec0ff */
[----:B------:R-:W1:Y:S02]  /*2a40*/  LDS.U8 R0, [UR4+0x1c] ;  /* 0x00001c04ff007984 */ /* 0x000e640008000000 */
[----:B-1----:R-:W-:-:S13]  /*2a50*/  ISETP.NE.AND P0, PT, R0, RZ, PT ;  /* 0x000000ff0000720c */ /* 0x002fda0003f05270 */
[----:B------:R-:W-:Y:S05]  /*2a60*/  @P0 BRA `(.L_x_48) ;  /* 0x0000000000580947 */ /* 0x000fea0003800000 */
[----:B------:R-:W-:-:S13]  /*2a70*/  ELECT P0, URZ, PT ;  /* 0x0000000000ff782f */ /* 0x000fda0003800000 */
[----:B------:R-:W-:Y:S05]  /*2a80*/  @!P0 BRA `(.L_x_49) ;  /* 0x0000000000608947 */ /* 0x000fea0003800000 */
[----:B------:R-:W-:Y:S01]  /*2a90*/  UMOV UR5, 0x10 ;  /* 0x0000001000057882 */ /* 0x000fe20000000000 */
[----:B------:R-:W-:Y:S01]  /*2aa0*/  HFMA2 R0, -RZ, RZ, 0, 5.9604644775390625e-08 ;  /* 0x00000001ff007431 */ /* 0x000fe200000001ff */
[----:B------:R-:W-:-:S03]  /*2ab0*/  MOV R2, 0xffff ;  /* 0x0000ffff00027802 */ /* 0x000fc60000000f00 */
[----:B------:R-:W-:Y:S04]  /*2ac0*/  DEPBAR.LE SB1, 0x36 ;  /* 0x00009d800000791a */ /* 0x000fe80000000000 */
[----:B------:R-:W1:Y:S02]  /*2ad0*/  UTCATOMSWS.FIND_AND_SET.ALIGN UP0, UR5, UR5 ;  /* 0x00000005000575e3 */ /* 0x000e640008000800 */
[----:B-1----:R-:W-:Y:S01]  /*2ae0*/  MOV R3, UR5 ;  /* 0x0000000500037c02 */ /* 0x002fe20008000f00 */
[----:B------:R-:W-:Y:S06]  /*2af0*/  BRA.U UP0, `(.L_x_50) ;  /* 0x0000000100187547 */ /* 0x000fec000b800000 */
.L_x_51:
[----:B------:R-:W-:Y:S05]  /*2b00*/  NANOSLEEP 0x64 ;  /* 0x000000640000795d */ /* 0x000fea0003800000 */
[----:B------:R-:W-:-:S05]  /*2b10*/  UMOV UR5, 0x10 ;  /* 0x0000001000057882 */ /* 0x000fca0000000000 */
[----:B------:R-:W-:Y:S04]  /*2b20*/  DEPBAR.LE SB1, 0x36 ;  /* 0x00009d800000791a */ /* 0x000fe80000000000 */
[----:B------:R-:W1:Y:S02]  /*2b30*/  UTCATOMSWS.FIND_AND_SET.ALIGN UP0, UR5, UR5 ;  /* 0x00000005000575e3 */ /* 0x000e640008000800 */
[----:B-1----:R-:W-:Y:S01]  /*2b40*/  MOV R3, UR5 ;  /* 0x0000000500037c02 */ /* 0x002fe20008000f00 */
[----:B------:R-:W-:Y:S05]  /*2b50*/  BRA.U !UP0, `(.L_x_51) ;  /* 0xfffffffd08e87547 */ /* 0x000fea000b83ffff */
.L_x_50:
[-C--:B------:R-:W-:Y:S02]  /*2b60*/  SHF.L.U32 R2, R2, R3.reuse, RZ ;  /* 0x0000000302027219 */ /* 0x080fe400000006ff */
[----:B------:R-:W-:Y:S01]  /*2b70*/  SHF.L.U32 R0, R0, R3, RZ ;  /* 0x0000000300007219 */ /* 0x000fe200000006ff */
[----:B------:R-:W-:Y:S02]  /*2b80*/  IMAD.SHL.U32 R3, R3, 0x20, RZ ;  /* 0x0000002003037824 */ /* 0x000fe400078e00ff */
[----:B------:R1:W-:Y:S04]  /*2b90*/  ATOMS.OR RZ, [UR4+0x14], R2 ;  /* 0x00001402ffff798c */ /* 0x0003e8000b000004 */
[----:B------:R1:W-:Y:S04]  /*2ba0*/  ATOMS.OR RZ, [UR4+0x18], R0 ;  /* 0x00001800ffff798c */ /* 0x0003e8000b000004 */
[----:B------:R1:W-:Y:S01]  /*2bb0*/  STS [UR37+0x130], R3 ;  /* 0x00013003ff007988 */ /* 0x0003e20008000825 */
[----:B------:R-:W-:Y:S05]  /*2bc0*/  BRA `(.L_x_49) ;  /* 0x0000000000107947 */ /* 0x000fea0003800000 */
.L_x_48:
[----:B------:R-:W-:Y:S02]  /*2bd0*/  MOV R0, 0xffffffff ;  /* 0xffffffff00007802 */ /* 0x000fe40000000f00 */
[----:B------:R-:W-:-:S03]  /*2be0*/  MOV R2, 0x2c10 ;  /* 0x00002c1000027802 */ /* 0x000fc60000000f00 */
[----:B------:R1:W-:Y:S04]  /*2bf0*/  STS [UR37+0x130], R0 ;  /* 0x00013000ff007988 */ /* 0x0003e80008000825 */
[----:B-1-3-5:R-:W-:Y:S05]  /*2c00*/  CALL.REL.NOINC `($__internal_1_$__cuda_sm10x_tcgen05_guardrail_trap_phase_invalid_during_alloc) ;  /* 0x0000005c00107944 */ /* 0x02afea0003c00000 */
.L_x_49:
[----:B------:R-:W-:Y:S05]  /*2c10*/  WARPSYNC.ALL ;  /* 0x0000000000007948 */ /* 0x000fea0003800000 */
[----:B------:R-:W2:Y:S01]  /*2c20*/  S2UR UR6, SR_CgaCtaId ;  /* 0x00000000000679c3 */ /* 0x000ea20000008800 */
[----:B------:R-:W-:Y:S01]  /*2c30*/  UMOV UR4, 0x400 ;  /* 0x0000040000047882 */ /* 0x000fe20000000000 */
[----:B------:R-:W-:-:S06]  /*2c40*/  NOP ;  /* 0x0000000000007918 */ /* 0x000fcc0000000000 */
[----:B------:R-:W-:Y:S06]  /*2c50*/  BAR.ARV 0x6, 0xa0 ;  /* 0x0182800000007b1d */ /* 0x000fec0000002000 */
[----:B------:R-:W4:Y:S01]  /*2c60*/  LDCU UR7, c[0x0][0x38c] ;  /* 0x00007180ff0777ac */ /* 0x000f220008000800 */
[----:B------:R-:W-:Y:S01]  /*2c70*/  IMAD.MOV.U32 R11, RZ, RZ, 0x1 ;  /* 0x00000001ff0b7424 */ /* 0x000fe200078e00ff */
[----:B------:R-:W-:Y:S01]  /*2c80*/  CS2R R8, SRZ ;  /* 0x0000000000087805 */ /* 0x000fe2000001ff00 */
[----:B------:R-:W-:Y:S01]  /*2c90*/  IMAD.MOV.U32 R10, RZ, RZ, RZ ;  /* 0x000000ffff0a7224 */ /* 0x000fe200078e00ff */
[----:B------:R-:W-:Y:S01]  /*2ca0*/  UMOV UR18, URZ ;  /* 0x000000ff00127c82 */ /* 0x000fe20008000000 */
[----:B------:R-:W-:Y:S01]  /*2cb0*/  UMOV UR17, URZ ;  /* 0x000000ff00117c82 */ /* 0x000fe20008000000 */
[----:B------:R-:W-:Y:S01]  /*2cc0*/  UMOV UR22, 0x0 ;  /* 0x0000000000167882 */ /* 0x000fe20000000000 */
[----:B------:R-:W-:Y:S01]  /*2cd0*/  UMOV UR23, 0x4200490 ;  /* 0x0420049000177882 */ /* 0x000fe20000000000 */
[----:B------:R-:W-:Y:S01]  /*2ce0*/  UMOV UR20, 0x0 ;  /* 0x0000000000147882 */ /* 0x000fe20000000000 */
[----:B------:R-:W-:Y:S01]  /*2cf0*/  UMOV UR21, 0x4200490 ;  /* 0x0420049000157882 */ /* 0x000fe20000000000 */
[----:B--2---:R-:W-:Y:S01]  /*2d00*/  ULEA UR6, UR6, UR4, 0x18 ;  /* 0x0000000406067291 */ /* 0x004fe2000f8ec0ff */
[----:B------:R-:W2:Y:S03]  /*2d10*/  LDCU UR4, c[0x0][0x38c] ;  /* 0x00007180ff0477ac */ /* 0x000ea60008000800 */
[----:B------:R-:W-:-:S02]  /*2d20*/  UIADD3 UR11, UPT, UPT, UR6, 0x4400, URZ ;  /* 0x00004400060b7890 */ /* 0x000fc4000fffe0ff */
[----:B----4-:R-:W-:-:S03]  /*2d30*/  UIADD3 UR7, UPT, UPT, UR7, 0x1f, URZ ;  /* 0x0000001f07077890 */ /* 0x010fc6000fffe0ff */
[----:B-1----:R-:W1:Y:S01]  /*2d40*/  LDS R0, [UR6+0x130] ;  /* 0x00013006ff007984 */ /* 0x002e620008000800 */
[----:B------:R-:W-:Y:S02]  /*2d50*/  UIADD3 UR12, UPT, UPT, UR6, 0x7400, URZ ;  /* 0x00007400060c7890 */ /* 0x000fe4000fffe0ff */
[----:B------:R-:W-:Y:S02]  /*2d60*/  USHF.R.S32.HI UR5, URZ, 0x1f, UR7 ;  /* 0x0000001fff057899 */ /* 0x000fe40008011407 */
[----:B------:R-:W-:Y:S02]  /*2d70*/  USHF.R.U32.HI UR11, URZ, 0x4, UR11 ;  /* 0x00000004ff0b7899 */ /* 0x000fe4000801160b */
[----:B------:R-:W-:Y:S02]  /*2d80*/  ULEA.HI UR5, UR5, UR7, URZ, 0x5 ;  /* 0x0000000705057291 */ /* 0x000fe4000f8f28ff */
[----:B------:R-:W-:Y:S02]  /*2d90*/  USHF.R.U32.HI UR12, URZ, 0x4, UR12 ;  /* 0x00000004ff0c7899 */ /* 0x000fe4000801160c */
[----:B------:R-:W-:-:S02]  /*2da0*/  USHF.R.S32.HI UR5, URZ, 0x5, UR5 ;  /* 0x00000005ff057899 */ /* 0x000fc40008011405 */
[----:B------:R-:W-:Y:S02]  /*2db0*/  ULOP3.LUT UR11, UR11, 0x3fff, URZ, 0xc0, !UPT ;  /* 0x00003fff0b0b7892 */ /* 0x000fe4000f8ec0ff */
[----:B------:R-:W-:Y:S02]  /*2dc0*/  UISETP.LT.AND UP0, UPT, UR5, 0x1, UPT ;  /* 0x000000010500788c */ /* 0x000fe4000bf01270 */
[----:B------:R-:W-:Y:S02]  /*2dd0*/  ULOP3.LUT UR12, UR12, 0x3fff, URZ, 0xc0, !UPT ;  /* 0x00003fff0c0c7892 */ /* 0x000fe4000f8ec0ff */
[----:B------:R-:W-:Y:S02]  /*2de0*/  USEL UR10, UR5, 0x1, !UP0 ;  /* 0x00000001050a7887 */ /* 0x000fe4000c000000 */
[----:B------:R-:W-:Y:S02]  /*2df0*/  ULOP3.LUT UR11, UR11, 0x10000, URZ, 0xfc, !UPT ;  /* 0x000100000b0b7892 */ /* 0x000fe4000f8efcff */
[----:B------:R-:W-:-:S02]  /*2e00*/  ULOP3.LUT UR12, UR12, 0x10000, URZ, 0xfc, !UPT ;  /* 0x000100000c0c7892 */ /* 0x000fc4000f8efcff */
[----:B------:R-:W-:Y:S02]  /*2e10*/  UIADD3 UR10, UPT, UPT, -UR10, URZ, URZ ;  /* 0x000000ff0a0a7290 */ /* 0x000fe4000fffe1ff */
[----:B--2---:R-:W-:Y:S01]  /*2e20*/  UISETP.GE.AND UP3, UPT, UR4, 0x1, UPT ;  /* 0x000000010400788c */ /* 0x004fe2000bf66270 */
[----:B-1----:R-:W-:-:S15]  /*2e30*/  R2UR UR19, R0 ;  /* 0x00000000001372ca */ /* 0x002fde00000e0000 */
.L_x_58:
[----:B------:R-:W-:Y:S02]  /*2e40*/  LEA R0, R10, UR6, 0x3 ;  /* 0x000000060a007c11 */ /* 0x000fe4000f8e18ff */
[----:B------:R-:W-:Y:S02]  /*2e50*/  SHF.L.U32 R5, R9, 0x1f, RZ ;  /* 0x0000001f09057819 */ /* 0x000fe400000006ff */
[----:B------:R-:W-:Y:S01]  /*2e60*/  PLOP3.LUT P0, PT, PT, PT, UP3, 0x80, 0x8 ;  /* 0x000000000008781c */ /* 0x000fe20003f0f038 */
[----:B------:R-:W-:Y:S01]  /*2e70*/  VIADD R3, R0, 0x90 ;  /* 0x0000009000037836 */ /* 0x000fe20000000000 */
[----:B-1----:R-:W1:Y:S02]  /*2e80*/  SYNCS.PHASECHK.TRANS64.TRYWAIT P1, [R0+URZ+0x80], R5 ;  /* 0x00008005000075a7 */ /* 0x002e6400080211ff */
[----:B-1--4-:R-:W-:Y:S09]  /*2e90*/  @!P1 BRA `(.L_x_52) ;  /* 0x00000050006c9947 */ /* 0x012ff20003800000 */
.L_x_143:
[----:B------:R-:W-:Y:S01]  /*2ea0*/  LEA R4, R10, UR6, 0x4 ;  /* 0x000000060a047c11 */ /* 0x000fe2000f8e20ff */
[----:B------:R-:W-:Y:S01]  /*2eb0*/  @UP3 ULEA UR4, UR17, UR6, 0x3 ;  /* 0x0000000611043291 */ /* 0x000fe2000f8e18ff */
[----:B------:R-:W-:Y:S01]  /*2ec0*/  PLOP3.LUT P2, PT, PT, PT, PT, 0x80, 0x8 ;  /* 0x000000000008781c */ /* 0x000fe20003f4f070 */
[----:B------:R-:W-:Y:S01]  /*2ed0*/  ULEA UR8, UR18, UR6, 0x3 ;  /* 0x0000000612087291 */ /* 0x000fe2000f8e18ff */
[----:B------:R-:W-:Y:S02]  /*2ee0*/  PRMT R3, RZ, 0x654, R3 ;  /* 0x00000654ff037816 */ /* 0x000fe40000000003 */
[----:B-1----:R-:W1:Y:S01]  /*2ef0*/  LDS.128 R4, [R4+0x110] ;  /* 0x0001100004047984 */ /* 0x002e620000000c00 */
[----:B------:R-:W-:Y:S02]  /*2f00*/  @P0 SHF.L.U32 R2, R8, 0x1f, RZ ;  /* 0x0000001f08020819 */ /* 0x000fe400000006ff */
[----:B------:R-:W-:Y:S01]  /*2f10*/  SHF.L.U32 R0, R11, 0x1f, RZ ;  /* 0x0000001f0b007819 */ /* 0x000fe200000006ff */
[----:B------:R-:W-:Y:S01]  /*2f20*/  @!PT LDS RZ, [RZ] ;  /* 0x00000000fffff984 */ /* 0x000fe20000000800 */
[----:B------:R-:W-:Y:S01]  /*2f30*/  @!PT LDS RZ, [RZ] ;  /* 0x00000000fffff984 */ /* 0x000fe20000000800 */
[----:B------:R-:W-:Y:S01]  /*2f40*/  @!PT LDS RZ, [RZ] ;  /* 0x00000000fffff984 */ /* 0x000fe20000000800 */
[----:B------:R-:W-:Y:S01]  /*2f50*/  @!PT LDS RZ, [RZ] ;  /* 0x00000000fffff984 */ /* 0x000fe20000000800 */
[----:B------:R2:W-:Y:S06]  /*2f60*/  MEMBAR.ALL.CTA ;  /* 0x0000000000007992 */ /* 0x0005ec0000008000 */
[----:B--2---:R-:W2:Y:S02]  /*2f70*/  FENCE.VIEW.ASYNC.S ;  /* 0x00000000000073c6 */ /* 0x004ea40000000000 */
[----:B--2---:R2:W-:Y:S01]  /*2f80*/  SYNCS.ARRIVE.TRANS64.RED.A1T0 RZ, [R3+URZ], RZ ;  /* 0x000000ff03ff79a7 */ /* 0x0045e200081004ff */
[----:B------:R2:W4:Y:S01]  /*2f90*/  @P0 SYNCS.PHASECHK.TRANS64.TRYWAIT P2, [UR4], R2 ;  /* 0x00000002ff0005a7 */ /* 0x0005220008041104 */
[----:B------:R-:W-:Y:S01]  /*2fa0*/  ULEA.HI UR4, UR18, UR18, URZ, 0x1 ;  /* 0x0000001212047291 */ /* 0x000fe2000f8f08ff */
[----:B-1----:R-:W-:-:S03]  /*2fb0*/  LOP3.LUT P1, RZ, R6, 0x1, RZ, 0xc0, !PT ;  /* 0x0000000106ff7812 */ /* 0x002fc6000782c0ff */
[----:B------:R-:W-:Y:S02]  /*2fc0*/  USHF.L.U32 UR9, UR4, 0x6, URZ ;  /* 0x0000000604097899 */ /* 0x000fe400080006ff */
[----:B------:R-:W-:Y:S02]  /*2fd0*/  ULOP3.LUT UR4, UR4, 0xffe, URZ, 0xc0, !UPT ;  /* 0x00000ffe04047892 */ /* 0x000fe4000f8ec0ff */
[----:B------:R-:W-:Y:S02]  /*2fe0*/  ULOP3.LUT UR9, UR9, 0xffffff80, URZ, 0xc0, !UPT ;  /* 0xffffff8009097892 */ /* 0x000fe4000f8ec0ff */
[----:B------:R-:W-:Y:S02]  /*2ff0*/  UIADD3 UR4, UPT, UPT, -UR4, UR18, URZ ;  /* 0x0000001204047290 */ /* 0x000fe4000fffe1ff */
[----:B------:R-:W-:Y:S01]  /*3000*/  UIADD3 UR9, UPT, UPT, UR19, UR9, URZ ;  /* 0x0000000913097290 */ /* 0x000fe2000fffe0ff */
[----:B------:R-:W1:Y:S03]  /*3010*/  SYNCS.PHASECHK.TRANS64.TRYWAIT P0, [UR8+0xc0], R0 ;  /* 0x0000c000ff0075a7 */ /* 0x000e660008001108 */
[----:B------:R-:W-:Y:S01]  /*3020*/  ULEA UR9, UR4, UR9, 0x14 ;  /* 0x0000000904097291 */ /* 0x000fe2000f8ea0ff */
[----:B-12-4-:R-:W-:Y:S11]  /*3030*/  @!P0 BRA `(.L_x_53) ;  /* 0x0000005000188947 */ /* 0x016ff60003800000 */
.L_x_145:
[----:B------:R-:W-:Y:S01]  /*3040*/  IADD3 R10, PT, PT, R10, 0x1, RZ ;  /* 0x000000010a0a7810 */ /* 0x000fe20007ffe0ff */
[----:B------:R-:W-:Y:S06]  /*3050*/  BRA.U !UP3, `(.L_x_54) ;  /* 0x000000010b987547 */ /* 0x000fec000b800000 */
[----:B------:R-:W-:Y:S01]  /*3060*/  UPLOP3.LUT UP4, UPT, UPT, UPT, UPT, 0x40, 0x4 ;  /* 0x000000000004789c */ /* 0x000fe20003f8e870 */
[----:B------:R-:W-:Y:S01]  /*3070*/  UMOV UR16, UR10 ;  /* 0x0000000a00107c82 */ /* 0x000fe20008000000 */
[----:B------:R-:W-:Y:S01]  /*3080*/  UMOV UR15, UR5 ;  /* 0x00000005000f7c82 */ /* 0x000fe20008000000 */
[----:B------:R-:W-:-:S08]  /*3090*/  UMOV UR14, UR17 ;  /* 0x00000011000e7c82 */ /* 0x000fd00008000000 */
.L_x_57:
[----:B------:R-:W-:Y:S02]  /*30a0*/  UIADD3 UR16, UPT, UPT, UR16, 0x1, URZ ;  /* 0x0000000110107890 */ /* 0x000fe4000fffe0ff */
[----:B--2---:R-:W-:Y:S02]  /*30b0*/  ULEA UR7, UR14, UR6, 0x3 ;  /* 0x000000060e077291 */ /* 0x004fe4000f8e18ff */
[----:B------:R-:W-:Y:S01]  /*30c0*/  UISETP.NE.AND UP0, UPT, UR16, URZ, UPT ;  /* 0x000000ff1000728c */ /* 0x000fe2000bf05270 */
[----:B----4-:R-:W-:Y:S10]  /*30d0*/  @P2 BRA `(.L_x_55) ;  /* 0x00000000000c2947 */ /* 0x010ff40003800000 */
[----:B-1----:R-:W-:Y:S04]  /*30e0*/  SHF.L.U32 R3, R8, 0x1f, RZ ;  /* 0x0000001f08037819 */ /* 0x002fe800000006ff */
[----:B------:R-:W1:Y:S02]  /*30f0*/  SYNCS.PHASECHK.TRANS64.TRYWAIT P0, [UR7], R3 ;  /* 0x00000003ff0075a7 */ /* 0x000e640008001107 */
[----:B-1----:R-:W-:Y:S05]  /*3100*/  @!P0 BRA `(.L_x_56) ;  /* 0x0000004c00fc8947 */ /* 0x002fea0003800000 */
.L_x_55:
[----:B------:R-:W-:Y:S01]  /*3110*/  UISETP.NE.AND UP1, UPT, UR15, 0x1, UPT ;  /* 0x000000010f00788c */ /* 0x000fe2000bf25270 */
[----:B------:R-:W-:Y:S01]  /*3120*/  PLOP3.LUT P2, PT, PT, PT, PT, 0x80, 0x8 ;  /* 0x000000000008781c */ /* 0x000fe20003f4f070 */
[----:B------:R-:W-:Y:S02]  /*3130*/  UIADD3 UR17, UPT, UPT, UR14, 0x1, URZ ;  /* 0x000000010e117890 */ /* 0x000fe4000fffe0ff */
[----:B------:R-:W-:Y:S02]  /*3140*/  ULEA UR24, UR14, UR12, 0x9 ;  /* 0x0000000c0e187291 */ /* 0x000fe4000f8e48ff */
[----:B------:R-:W-:Y:S01]  /*3150*/  UISETP.NE.AND UP2, UPT, UR17, 0x3, UPT ;  /* 0x000000031100788c */ /* 0x000fe2000bf45270 */
[----:B------:R-:W-:Y:S01]  /*3160*/  PLOP3.LUT P0, PT, PT, PT, UP1, 0x80, 0x8 ;  /* 0x000000000008781c */ /* 0x000fe20003f0f018 */
[----:B------:R-:W-:Y:S02]  /*3170*/  ULEA UR26, UR14, UR11, 0x8 ;  /* 0x0000000b0e1a7291 */ /* 0x000fe4000f8e40ff */
[----:B------:R-:W-:Y:S02]  /*3180*/  USEL UR13, URZ, 0x1, UP2 ;  /* 0x00000001ff0d7887 */ /* 0x000fe40009000000 */
[----:B------:R-:W-:Y:S02]  /*3190*/  USEL UR17, UR17, URZ, UP2 ;  /* 0x000000ff11117287 */ /* 0x000fe40009000000 */
[----:B------:R-:W-:Y:S02]  /*31a0*/  UIADD3 UR30, UPT, UPT, UR24, 0x2, URZ ;  /* 0x00000002181e7890 */ /* 0x000fe4000fffe0ff */
[----:B------:R-:W-:Y:S01]  /*31b0*/  @UP1 ULEA UR4, UR17, UR6, 0x3 ;  /* 0x0000000611041291 */ /* 0x000fe2000f8e18ff */
[----:B------:R-:W-:Y:S01]  /*31c0*/  LOP3.LUT R8, R8, UR13, RZ, 0x3c, !PT ;  /* 0x0000000d08087c12 */ /* 0x000fe2000f8e3cff */
[----:B------:R-:W-:Y:S02]  /*31d0*/  UIADD3 UR28, UPT, UPT, UR26, 0x2, URZ ;  /* 0x000000021a1c7890 */ /* 0x000fe4000fffe0ff */
[----:B------:R-:W-:Y:S01]  /*31e0*/  UIADD3 UR7, UPT, UPT, UR7, 0x18, URZ ;  /* 0x0000001807077890 */ /* 0x000fe2000fffe0ff */
[----:B-1----:R-:W-:Y:S01]  /*31f0*/  @P0 SHF.L.U32 R0, R8, 0x1f, RZ ;  /* 0x0000001f08000819 */ /* 0x002fe200000006ff */
[----:B------:R-:W-:Y:S01]  /*3200*/  UMOV UR25, 0x80004020 ;  /* 0x8000402000197882 */ /* 0x000fe20000000000 */
[----:B------:R-:W-:Y:S01]  /*3210*/  UMOV UR27, 0x80004020 ;  /* 0x80004020001b7882 */ /* 0x000fe20000000000 */
[----:B------:R-:W-:Y:S01]  /*3220*/  UMOV UR31, 0x80004020 ;  /* 0x80004020001f7882 */ /* 0x000fe20000000000 */
[----:B------:R2:W4:Y:S01]  /*3230*/  @P0 SYNCS.PHASECHK.TRANS64.TRYWAIT P2, [UR4], R0 ;  /* 0x00000000ff0005a7 */ /* 0x0005220008041104 */
[----:B------:R-:W-:Y:S01]  /*3240*/  UIADD3 UR15, UPT, UPT, UR15, -0x1, URZ ;  /* 0xffffffff0f0f7890 */ /* 0x000fe2000fffe0ff */
[----:B------:R2:W-:Y:S01]  /*3250*/  UTCHMMA gdesc[UR26], gdesc[UR24], tmem[UR9], tmem[UR22], idesc[UR23], UP4 ;  /* 0x00ff16181a0075ea */ /* 0x0005e2000a000009 */
[----:B------:R-:W-:Y:S01]  /*3260*/  UPLOP3.LUT UP4, UPT, UPT, UPT, UPT, 0x80, 0x8 ;  /* 0x000000000008789c */ /* 0x000fe20003f8f070 */
[----:B------:R-:W-:Y:S01]  /*3270*/  UMOV UR29, 0x80004020 ;  /* 0x80004020001d7882 */ /* 0x000fe20000000000 */
[----:B------:R-:W-:Y:S01]  /*3280*/  UMOV UR14, UR17 ;  /* 0x00000011000e7c82 */ /* 0x000fe20008000000 */
[----:B------:R2:W-:Y:S01]  /*3290*/  UTCHMMA gdesc[UR28], gdesc[UR30], tmem[UR9], tmem[UR20], idesc[UR21], UPT ;  /* 0x00ff141e1c0075ea */ /* 0x0005e2000b800009 */
[----:B------:R2:W-:Y:S01]  /*32a0*/  UTCBAR [UR7], URZ ;  /* 0x000000ff070073e9 */ /* 0x0005e200080000ff */
[----:B------:R-:W-:Y:S06]  /*32b0*/  BRA.U UP0, `(.L_x_57) ;  /* 0xfffffffd00787547 */ /* 0x000fec000b83ffff */
.L_x_54:
[----:B------:R-:W-:Y:S01]  /*32c0*/  UIADD3 UR18, UPT, UPT, UR18, 0x1, URZ ;  /* 0x0000000112127890 */ /* 0x000fe2000fffe0ff */
[C---:B------:R-:W-:Y:S01]  /*32d0*/  ISETP.NE.AND P0, PT, R10.reuse, 0x2, PT ;  /* 0x000000020a00780c */ /* 0x040fe20003f05270 */
[----:B------:R-:W-:Y:S02]  /*32e0*/  UIADD3 UR8, UPT, UPT, UR8, 0xa0, URZ ;  /* 0x000000a008087890 */ /* 0x000fe4000fffe0ff */
[----:B------:R-:W-:Y:S01]  /*32f0*/  UISETP.NE.AND UP0, UPT, UR18, 0x4, UPT ;  /* 0x000000041200788c */ /* 0x000fe2000bf05270 */
[----:B-12---:R-:W-:Y:S02]  /*3300*/  SEL R0, RZ, 0x1, P0 ;  /* 0x00000001ff007807 */ /* 0x006fe40000000000 */
[----:B------:R-:W-:Y:S01]  /*3310*/  SEL R10, R10, RZ, P0 ;  /* 0x000000ff0a0a7207 */ /* 0x000fe20000000000 */
[----:B------:R-:W-:Y:S01]  /*3320*/  USEL UR4, URZ, 0x1, UP0 ;  /* 0x00000001ff047887 */ /* 0x000fe20008000000 */
[----:B------:R-:W-:Y:S01]  /*3330*/  LOP3.LUT R9, R9, R0, RZ, 0x3c, !PT ;  /* 0x0000000009097212 */ /* 0x000fe200078e3cff */
[----:B------:R-:W-:Y:S01]  /*3340*/  USEL UR18, UR18, URZ, UP0 ;  /* 0x000000ff12127287 */ /* 0x000fe20008000000 */
[----:B------:R1:W-:Y:S03]  /*3350*/  UTCBAR [UR8], URZ ;  /* 0x000000ff080073e9 */ /* 0x0003e600080000ff */
[----:B------:R-:W-:Y:S01]  /*3360*/  LOP3.LUT R11, R11, UR4, RZ, 0x3c, !PT ;  /* 0x000000040b0b7c12 */ /* 0x000fe2000f8e3cff */
[----:B------:R-:W-:Y:S07]  /*3370*/  @P1 BRA `(.L_x_58) ;  /* 0xfffffff800b01947 */ /* 0x000fee000383ffff */
[----:B------:R-:W2:Y:S01]  /*3380*/  S2UR UR4, SR_CgaCtaId ;  /* 0x00000000000479c3 */ /* 0x000ea20000008800 */
[----:B------:R-:W-:Y:S01]  /*3390*/  ELECT P0, URZ, PT ;  /* 0x0000000000ff782f */ /* 0x000fe20003800000 */
[----:B------:R-:W-:Y:S01]  /*33a0*/  IMAD.MOV.U32 R0, RZ, RZ, 0x1 ;  /* 0x00000001ff007424 */ /* 0x000fe200078e00ff */
[----:B------:R-:W-:Y:S01]  /*33b0*/  UIADD3 UR6, UPT, UPT, UR6, 0xc0, URZ ;  /* 0x000000c006067890 */ /* 0x000fe2000fffe0ff */
[----:B------:R-:W-:Y:S01]  /*33c0*/  SHF.L.U32 R3, R11, 0x1f, RZ ;  /* 0x0000001f0b037819 */ /* 0x000fe200000006ff */
[----:B------:R-:W-:-:S03]  /*33d0*/  UMOV UR5, 0x40 ;  /* 0x0000004000057882 */ /* 0x000fc60000000000 */
[----:B------:R-:W-:Y:S01]  /*33e0*/  UVIRTCOUNT.DEALLOC.SMPOOL 0x80 ;  /* 0x000000800000784c */ /* 0x000fe20000000000 */
[----:B--2---:R-:W-:Y:S02]  /*33f0*/  ULEA UR4, UR4, UR5, 0x18 ;  /* 0x0000000504047291 */ /* 0x004fe4000f8ec0ff */
[----:B------:R-:W-:-:S07]  /*3400*/  ULEA UR5, UR18, UR6, 0x3 ;  /* 0x0000000612057291 */ /* 0x000fce000f8e18ff */
[----:B------:R2:W-:Y:S02]  /*3410*/  @P0 STS.U8 [UR4+0x1c], R0 ;  /* 0x00001c00ff000988 */ /* 0x0005e40008000004 */
[----:B------:R-:W3:Y:S02]  /*3420*/  SYNCS.PHASECHK.TRANS64.TRYWAIT P0, [UR5], R3 ;  /* 0x00000003ff0075a7 */ /* 0x000ee40008001105 */
[----:B--23--:R-:W-:Y:S05]  /*3430*/  @!P0 BRA `(.L_x_59) ;  /* 0x0000004c00488947 */ /* 0x00cfea0003800000 */
.L_x_148:
[----:B------:R-:W-:-:S04]  /*3440*/  UIADD3 UR7, UPT, UPT, UR18, 0x1, URZ ;  /* 0x0000000112077890 */ /* 0x000fc8000fffe0ff */
[----:B------:R-:W-:-:S04]  /*3450*/  UISETP.NE.AND UP0, UPT, UR7, 0x4, UPT ;  /* 0x000000040700788c */ /* 0x000fc8000bf05270 */
[----:B-1----:R-:W-:Y:S02]  /*3460*/  USEL UR8, URZ, 0x1, UP0 ;  /* 0x00000001ff087887 */ /* 0x002fe40008000000 */
[----:B------:R-:W-:-:S04]  /*3470*/  USEL UR7, UR7, URZ, UP0 ;  /* 0x000000ff07077287 */ /* 0x000fc80008000000 */
[----:B------:R-:W-:Y:S01]  /*3480*/  ULEA UR5, UR7, UR6, 0x3 ;  /* 0x0000000607057291 */ /* 0x000fe2000f8e18ff */
[----:B------:R-:W-:-:S04]  /*3490*/  LOP3.LUT R2, R11, UR8, RZ, 0x3c, !PT ;  /* 0x000000080b027c12 */ /* 0x000fc8000f8e3cff */
[----:B--2---:R-:W-:-:S04]  /*34a0*/  SHF.L.U32 R3, R2, 0x1f, RZ ;  /* 0x0000001f02037819 */ /* 0x004fc800000006ff */
[----:B------:R-:W1:Y:S02]  /*34b0*/  SYNCS.PHASECHK.TRANS64.TRYWAIT P0, [UR5], R3 ;  /* 0x00000003ff0075a7 */ /* 0x000e640008001105 */
[----:B-1----:R-:W-:Y:S05]  /*34c0*/  @!P0 BRA `(.L_x_60) ;  /* 0x0000004c003c8947 */ /* 0x002fea0003800000 */
.L_x_150:
        /* <DEDUP_REMOVED lines=9> */
.L_x_152:
[----:B------:R-:W-:-:S04]  /*3560*/  UIADD3 UR7, UPT, UPT, UR7, 0x1, URZ ;  /* 0x0000000107077890 */ /* 0x000fc8000fffe0ff */
[----:B------:R-:W-:-:S04]  /*3570*/  UISETP.NE.AND UP0, UPT, UR7, 0x4, UPT ;  /* 0x000000040700788c */ /* 0x000fc8000bf05270 */
[----:B------:R-:W-:Y:S02]  /*3580*/  USEL UR5, URZ, 0x1, UP0 ;  /* 0x00000001ff057887 */ /* 0x000fe40008000000 */
[----:B------:R-:W-:-:S04]  /*3590*/  USEL UR7, UR7, URZ, UP0 ;  /* 0x000000ff07077287 */ /* 0x000fc80008000000 */
[----:B------:R-:W-:Y:S01]  /*35a0*/  ULEA UR7, UR7, UR6, 0x3 ;  /* 0x0000000607077291 */ /* 0x000fe2000f8e18ff */
[----:B-1----:R-:W-:-:S04]  /*35b0*/  LOP3.LUT R3, R2, UR5, RZ, 0x3c, !PT ;  /* 0x0000000502037c12 */ /* 0x002fc8000f8e3cff */
[----:B------:R-:W-:-:S04]  /*35c0*/  SHF.L.U32 R3, R3, 0x1f, RZ ;  /* 0x0000001f03037819 */ /* 0x000fc800000006ff */
[----:B------:R-:W1:Y:S02]  /*35d0*/  SYNCS.PHASECHK.TRANS64.TRYWAIT P0, [UR7], R3 ;  /* 0x00000003ff0075a7 */ /* 0x000e640008001107 */
[----:B-1----:R-:W-:Y:S05]  /*35e0*/  @!P0 BRA `(.L_x_62) ;  /* 0x0000004c00248947 */ /* 0x002fea0003800000 */
.L_x_154:
[----:B------:R-:W-:Y:S01]  /*35f0*/  NOP ;  /* 0x0000000000007918 */ /* 0x000fe20000000000 */
[----:B-1----:R-:W1:Y:S01]  /*3600*/  LDS R0, [UR4+0x14] ;  /* 0x00001404ff007984 */ /* 0x002e620008000800 */
[----:B------:R-:W-:Y:S01]  /*3610*/  ULOP3.LUT UR6, UR19, 0xffff, URZ, 0xc0, !UPT ;  /* 0x0000ffff13067892 */ /* 0x000fe2000f8ec0ff */
[----:B------:R-:W-:Y:S01]  /*3620*/  UMOV UR8, 0xffff ;  /* 0x0000ffff00087882 */ /* 0x000fe20000000000 */
[----:B------:R-:W-:Y:S02]  /*3630*/  UMOV UR5, 0x1 ;  /* 0x0000000100057882 */ /* 0x000fe40000000000 */
[----:B------:R-:W-:-:S04]  /*3640*/  USHF.R.U32.HI UR6, URZ, 0x5, UR6 ;  /* 0x00000005ff067899 */ /* 0x000fc80008011606 */
[----:B------:R-:W-:Y:S02]  /*3650*/  USHF.L.U32 UR8, UR8, UR6, URZ ;  /* 0x0000000608087299 */ /* 0x000fe400080006ff */
[----:B------:R-:W-:-:S04]  /*3660*/  USHF.L.U32 UR5, UR5, UR6, URZ ;  /* 0x0000000605057299 */ /* 0x000fc800080006ff */
[----:B-1----:R-:W-:-:S04]  /*3670*/  LOP3.LUT R0, R0, UR8, RZ, 0xc0, !PT ;  /* 0x0000000800007c12 */ /* 0x002fc8000f8ec0ff */
[----:B------:R-:W-:-:S13]  /*3680*/  ISETP.NE.AND P0, PT, R0, UR8, PT ;  /* 0x0000000800007c0c */ /* 0x000fda000bf05270 */
[----:B------:R-:W-:Y:S05]  /*3690*/  @P0 BRA `(.L_x_63) ;  /* 0x0000000000580947 */ /* 0x000fea0003800000 */
[----:B------:R-:W1:Y:S02]  /*36a0*/  LDS R0, [UR4+0x18] ;  /* 0x00001804ff007984 */ /* 0x000e640008000800 */
[----:B-1----:R-:W-:-:S04]  /*36b0*/  LOP3.LUT R0, R0, UR5, RZ, 0xc0, !PT ;  /* 0x0000000500007c12 */ /* 0x002fc8000f8ec0ff */
[----:B------:R-:W-:-:S13]  /*36c0*/  ISETP.NE.AND P0, PT, R0, UR5, PT ;  /* 0x0000000500007c0c */ /* 0x000fda000bf05270 */
[----:B------:R-:W-:Y:S05]  /*36d0*/  @P0 BRA `(.L_x_64) ;  /* 0x00000000003c0947 */ /* 0x000fea0003800000 */
[----:B------:R-:W1:Y:S01]  /*36e0*/  S2R R2, SR_LANEID ;  /* 0x0000000000027919 */ /* 0x000e620000000000 */
[----:B------:R-:W-:Y:S01]  /*36f0*/  ULOP3.LUT UR8, URZ, UR8, URZ, 0x33, !UPT ;  /* 0x00000008ff087292 */ /* 0x000fe2000f8e33ff */
[----:B------:R-:W-:Y:S01]  /*3700*/  LOP3.LUT R4, RZ, UR5, RZ, 0x33, !PT ;  /* 0x00000005ff047c12 */ /* 0x000fe2000f8e33ff */
[----:B------:R-:W-:Y:S02]  /*3710*/  VOTEU.ANY UR7, UPT, PT ;  /* 0x0000000000077886 */ /* 0x000fe400038e0100 */
[----:B------:R-:W-:Y:S01]  /*3720*/  UFLO.U32 UR7, UR7 ;  /* 0x00000007000772bd */ /* 0x000fe200080e0000 */
[----:B------:R-:W2:Y:S01]  /*3730*/  REDUX UR5, R4 ;  /* 0x00000000040573c4 */ /* 0x000ea20000000000 */
[----:B------:R-:W-:-:S06]  /*3740*/  IMAD.U32 R0, RZ, RZ, UR8 ;  /* 0x00000008ff007e24 */ /* 0x000fcc000f8e00ff */
[----:B------:R3:W-:Y:S01]  /*3750*/  UTCATOMSWS.AND URZ, UR8 ;  /* 0x0000000800ff79e3 */ /* 0x0007e20008000000 */
[----:B------:R-:W4:Y:S01]  /*3760*/  REDUX UR6, R0 ;  /* 0x00000000000673c4 */ /* 0x000f220000000000 */
[----:B-1----:R-:W-:Y:S01]  /*3770*/  ISETP.EQ.U32.AND P0, PT, R2, UR7, PT ;  /* 0x0000000702007c0c */ /* 0x002fe2000bf02070 */
[----:B--2---:R-:W-:Y:S01]  /*3780*/  IMAD.U32 R2, RZ, RZ, UR5 ;  /* 0x00000005ff027e24 */ /* 0x004fe2000f8e00ff */
[----:B----4-:R-:W-:-:S11]  /*3790*/  MOV R3, UR6 ;  /* 0x0000000600037c02 */ /* 0x010fd60008000f00 */
[----:B------:R3:W-:Y:S04]  /*37a0*/  @P0 ATOMS.AND RZ, [UR4+0x14], R3 ;  /* 0x00001403ffff098c */ /* 0x0007e8000a800004 */
[----:B------:R3:W-:Y:S01]  /*37b0*/  @P0 ATOMS.AND RZ, [UR4+0x18], R2 ;  /* 0x00001802ffff098c */ /* 0x0007e2000a800004 */
[----:B------:R-:W-:Y:S05]  /*37c0*/  BRA `(.L_x_65) ;  /* 0x0000000000147947 */ /* 0x000fea0003800000 */
.L_x_64:
[----:B------:R-:W-:Y:S02]  /*37d0*/  MOV R2, 0x37f0 ;  /* 0x000037f000027802 */ /* 0x000fe40000000f00 */
[----:B----45:R-:W-:Y:S05]  /*37e0*/  CALL.REL.NOINC `($__internal_0_$__cuda_sm10x_tcgen05_guardrail_trap_col_being_dealloced_not_returned_by_alloc) ;  /* 0x00000050000c7944 */ /* 0x030fea0003c00000 */
[----:B------:R-:W-:Y:S05]  /*37f0*/  BRA `(.L_x_65) ;  /* 0x0000000000087947 */ /* 0x000fea0003800000 */
.L_x_63:
[----:B------:R-:W-:Y:S02]  /*3800*/  MOV R2, 0x3820 ;  /* 0x0000382000027802 */ /* 0x000fe40000000f00 */
[----:B----45:R-:W-:Y:S05]  /*3810*/  CALL.REL.NOINC `($__internal_2_$__cuda_sm10x_tcgen05_guardrail_trap_unallocated_columns_being_dealloced) ;  /* 0x0000005000187944 */ /* 0x030fea0003c00000 */
.L_x_65:
[----:B------:R-:W-:Y:S01]  /*3820*/  NOP ;  /* 0x0000000000007918 */ /* 0x000fe20000000000 */
[----:B---3--:R-:W-:Y:S05]  /*3830*/  EXIT ;  /* 0x000000000000794d */ /* 0x008fea0003800000 */
.L_x_47:
[----:B------:R-:W-:-:S09]  /*3840*/  UISETP.NE.OR UP2, UPT, UR8, 0x3, !UP2 ;  /* 0x000000030800788c */ /* 0x000fd2000d745670 */
[----:B------:R-:W-:Y:S05]  /*3850*/  BRA.U UP2, `(.L_x_66) ;  /* 0x0000001102147547 */ /* 0x000fea000b800000 */
[----:B------:R-:W1:Y:S01]  /*3860*/  LDC R0, c[0x0][0xb30] ;  /* 0x0002cc00ff007b82 */ /* 0x000e620000000800 */
[----:B------:R-:W2:Y:S01]  /*3870*/  LDCU.64 UR8, c[0x0][0x888] ;  /* 0x00011100ff0877ac */ /* 0x000ea20008000a00 */
[----:B------:R-:W-:Y:S02]  /*3880*/  HFMA2 R25, -RZ, RZ, 0, 0 ;  /* 0x00000000ff197431 */ /* 0x000fe400000001ff */
[----:B------:R-:W-:Y:S01]  /*3890*/  IMAD.MOV.U32 R32, RZ, RZ, 0x1 ;  /* 0x00000001ff207424 */ /* 0x000fe200078e00ff */
[----:B------:R-:W-:Y:S01]  /*38a0*/  MOV R23, 0x1000 ;  /* 0x0000100000177802 */ /* 0x000fe20000000f00 */
[----:B------:R-:W4:Y:S01]  /*38b0*/  LDCU.64 UR4, c[0x0][0x890] ;  /* 0x00011200ff0477ac */ /* 0x000f220008000a00 */
[----:B------:R-:W-:Y:S01]  /*38c0*/  IMAD.MOV.U32 R27, RZ, RZ, RZ ;  /* 0x000000ffff1b7224 */ /* 0x000fe200078e00ff */
[----:B------:R-:W3:Y:S01]  /*38d0*/  LDC R19, c[0x0][0x370] ;  /* 0x0000dc00ff137b82 */ /* 0x000ee20000000800 */
[----:B------:R-:W-:Y:S01]  /*38e0*/  UMOV UR7, 0x400 ;  /* 0x0000040000077882 */ /* 0x000fe20000000000 */
[----:B------:R-:W-:-:S02]  /*38f0*/  UPLOP3.LUT UP1, UPT, UPT, UPT, UPT, 0x40, 0x4 ;  /* 0x000000000004789c */ /* 0x000fc40003f2e870 */
[----:B------:R-:W-:-:S04]  /*3900*/  ULEA UR7, UR37, UR7, 0x18 ;  /* 0x0000000725077291 */ /* 0x000fc8000f8ec0ff */
[----:B------:R-:W3:Y:S01]  /*3910*/  LDC R2, c[0x0][0xb0c] ;  /* 0x0002c300ff027b82 */ /* 0x000ee20000000800 */
[----:B------:R-:W-:Y:S02]  /*3920*/  UIADD3 UR13, UPT, UPT, UR7, 0x48, URZ ;  /* 0x00000048070d7890 */ /* 0x000fe4000fffe0ff */
[----:B--2---:R-:W-:Y:S02]  /*3930*/  UISETP.NE.U32.AND UP2, UPT, UR8, URZ, UPT ;  /* 0x000000ff0800728c */ /* 0x004fe4000bf45070 */
[----:B------:R-:W-:Y:S02]  /*3940*/  UIADD3 UR33, UPT, UPT, UR7, 0x30, URZ ;  /* 0x0000003007217890 */ /* 0x000fe4000fffe0ff */
[----:B----4-:R-:W-:Y:S01]  /*3950*/  UISETP.NE.U32.AND UP3, UPT, UR4, URZ, UPT ;  /* 0x000000ff0400728c */ /* 0x010fe2000bf65070 */
[----:B------:R-:W2:Y:S01]  /*3960*/  LDC R18, c[0x0][0xb20] ;  /* 0x0002c800ff127b82 */ /* 0x000ea20000000800 */
[----:B-1----:R-:W-:Y:S01]  /*3970*/  ISETP.NE.AND P1, PT, R0, 0x1, PT ;  /* 0x000000010000780c */ /* 0x002fe20003f25270 */
[----:B------:R-:W-:-:S02]  /*3980*/  UISETP.NE.AND.EX UP2, UPT, UR9, URZ, UPT, UP2 ;  /* 0x000000ff0900728c */ /* 0x000fc4000bf45320 */
[----:B------:R-:W-:Y:S02]  /*3990*/  UIADD3 UR25, UPT, UPT, UR7, 0x38, URZ ;  /* 0x0000003807197890 */ /* 0x000fe4000fffe0ff */
[----:B------:R-:W-:Y:S02]  /*39a0*/  UIADD3 UR17, UPT, UPT, UR7, 0x40, URZ ;  /* 0x0000004007117890 */ /* 0x000fe4000fffe0ff */
[----:B------:R-:W1:Y:S01]  /*39b0*/  LDC.64 R36, c[0x0][0x348] ;  /* 0x0000d200ff247b82 */ /* 0x000e620000000a00 */
[----:B------:R-:W-:Y:S02]  /*39c0*/  UPRMT UR13, UR37, 0x654, UR13 ;  /* 0x00000654250d7896 */ /* 0x000fe4000800000d */
[----:B------:R-:W-:-:S05]  /*39d0*/  UISETP.NE.AND.EX UP3, UPT, UR5, URZ, UPT, UP3 ;  /* 0x000000ff0500728c */ /* 0x000fca000bf65330 */
[----:B------:R-:W4:Y:S08]  /*39e0*/  LDC.64 R16, c[0x0][0xb10] ;  /* 0x0002c400ff107b82 */ /* 0x000f300000000a00 */
[----:B------:R-:W1:Y:S08]  /*39f0*/  LDC.64 R6, c[0x0][0xb18] ;  /* 0x0002c600ff067b82 */ /* 0x000e700000000a00 */
[----:B------:R-:W1:Y:S08]  /*3a00*/  LDC.64 R4, c[0x0][0xb28] ;  /* 0x0002ca00ff047b82 */ /* 0x000e700000000a00 */
[----:B--23--:R-:W1:Y:S02]  /*3a10*/  LDC R22, c[0x0][0x374] ;  /* 0x0000dd00ff167b82 */ /* 0x00ce640000000800 */
.L_x_77:
[----:B------:R-:W-:Y:S02]  /*3a20*/  LEA R0, R27, UR7, 0x3 ;  /* 0x000000071b007c11 */ /* 0x000fe4000f8e18ff */
[----:B------:R-:W-:Y:S02]  /*3a30*/  SHF.L.U32 R3, R25, 0x1f, RZ ;  /* 0x0000001f19037819 */ /* 0x000fe400000006ff */
[----:B------:R-:W-:Y:S02]  /*3a40*/  LEA R28, R27, UR7, 0x4 ;  /* 0x000000071b1c7c11 */ /* 0x000fe4000f8e20ff */
[----:B--2---:R-:W2:Y:S02]  /*3a50*/  SYNCS.PHASECHK.TRANS64.TRYWAIT P0, [R0+URZ+0x80], R3 ;  /* 0x00008003000075a7 */ /* 0x004ea400080011ff */
[----:B--2---:R-:W-:Y:S05]  /*3a60*/  @!P0 BRA `(.L_x_67) ;  /* 0x00000048001c8947 */ /* 0x004fea0003800000 */
.L_x_155:
[----:B------:R-:W-:Y:S01]  /*3a70*/  ISETP.GE.AND P0, PT, R26, 0x1, PT ;  /* 0x000000011a00780c */ /* 0x000fe20003f06270 */
[----:B------:R-:W3:Y:S01]  /*3a80*/  LDS.128 R28, [R28+0x110] ;  /* 0x000110001c1c7984 */ /* 0x000ee20000000c00 */
[----:B--2---:R-:W-:Y:S01]  /*3a90*/  VIADD R0, R0, 0x90 ;  /* 0x0000009000007836 */ /* 0x004fe20000000000 */
[----:B------:R-:W-:Y:S01]  /*3aa0*/  @!PT LDS RZ, [RZ] ;  /* 0x00000000fffff984 */ /* 0x000fe20000000800 */
[----:B------:R-:W-:Y:S01]  /*3ab0*/  @!PT LDS RZ, [RZ] ;  /* 0x00000000fffff984 */ /* 0x000fe20000000800 */
[----:B------:R-:W-:Y:S01]  /*3ac0*/  @!PT LDS RZ, [RZ] ;  /* 0x00000000fffff984 */ /* 0x000fe20000000800 */
[----:B------:R-:W-:Y:S01]  /*3ad0*/  @!PT LDS RZ, [RZ] ;  /* 0x00000000fffff984 */ /* 0x000fe20000000800 */
[----:B------:R2:W-:Y:S06]  /*3ae0*/  MEMBAR.ALL.CTA ;  /* 0x0000000000007992 */ /* 0x0005ec0000008000 */
[----:B--2---:R-:W2:Y:S01]  /*3af0*/  FENCE.VIEW.ASYNC.S ;  /* 0x00000000000073c6 */ /* 0x004ea20000000000 */
[----:B------:R-:W-:Y:S04]  /*3b00*/  PRMT R0, RZ, 0x654, R0 ;  /* 0x00000654ff007816 */ /* 0x000fe80000000000 */
[----:B--2---:R2:W-:Y:S01]  /*3b10*/  SYNCS.ARRIVE.TRANS64.RED.A1T0 RZ, [R0+URZ], RZ ;  /* 0x000000ff00ff79a7 */ /* 0x0045e200081004ff */
[----:B---3--:R-:W-:Y:S11]  /*3b20*/  LOP3.LUT P3, RZ, R30, 0x1, RZ, 0xc0, !PT ;  /* 0x000000011eff7812 */ /* 0x008ff6000786c0ff */
[----:B------:R-:W-:Y:S02]  /*3b30*/  @!UPT UIADD3 URZ, UPT, UPT, URZ, URZ, URZ ;  /* 0x000000fffffff290 */ /* 0x000fe4000fffe0ff */
[----:B------:R-:W-:Y:S02]  /*3b40*/  @P3 MOV R13, R28 ;  /* 0x0000001c000d3202 */ /* 0x000fe40000000f00 */
[----:B------:R-:W-:Y:S01]  /*3b50*/  @P3 LOP3.LUT R8, R29, 0xffff, RZ, 0xc0, !PT ;  /* 0x0000ffff1d083812 */ /* 0x000fe200078ec0ff */
[----:B--2---:R-:W-:Y:S06]  /*3b60*/  @!P0 BRA `(.L_x_68) ;  /* 0x0000000000a48947 */ /* 0x004fec0003800000 */
[----:B-1---5:R-:W-:Y:S01]  /*3b70*/  IMAD.HI.U32 R33, R22, R7, RZ ;  /* 0x0000000716217227 */ /* 0x022fe200078e00ff */
[----:B------:R-:W-:Y:S02]  /*3b80*/  ISETP.NE.AND P0, PT, R6, 0x1, PT ;  /* 0x000000010600780c */ /* 0x000fe40003f05270 */
[----:B------:R-:W-:Y:S01]  /*3b90*/  ISETP.NE.AND P2, PT, R26, 0x1, PT ;  /* 0x000000011a00780c */ /* 0x000fe20003f45270 */
[----:B----4-:R-:W-:Y:S01]  /*3ba0*/  IMAD.HI.U32 R34, R19, R16, RZ ;  /* 0x0000001013227227 */ /* 0x010fe200078e00ff */
[----:B------:R-:W-:Y:S02]  /*3bb0*/  SHF.R.U32.HI R33, RZ, R18, R33 ;  /* 0x00000012ff217219 */ /* 0x000fe40000011621 */
[----:B------:R-:W-:Y:S01]  /*3bc0*/  ISETP.NE.AND P4, PT, R2, 0x1, PT ;  /* 0x000000010200780c */ /* 0x000fe20003f85270 */
[----:B------:R-:W-:Y:S01]  /*3bd0*/  IMAD.HI.U32 R38, R13, R16, RZ ;  /* 0x000000100d267227 */ /* 0x000fe200078e00ff */
[----:B------:R-:W-:Y:S02]  /*3be0*/  SHF.R.U32.HI R34, RZ, R17, R34 ;  /* 0x00000011ff227219 */ /* 0x000fe40000011622 */
[----:B------:R-:W-:Y:S01]  /*3bf0*/  SEL R3, R22, R33, !P0 ;  /* 0x0000002116037207 */ /* 0x000fe20004000000 */
[C---:B------:R-:W-:Y:S01]  /*3c00*/  IMAD.HI.U32 R33, R8.reuse, R7, RZ ;  /* 0x0000000708217227 */ /* 0x040fe200078e00ff */
[----:B------:R-:W-:Y:S02]  /*3c10*/  SEL R11, R19, R34, !P4 ;  /* 0x00000022130b7207 */ /* 0x000fe40006000000 */
[----:B------:R-:W-:Y:S01]  /*3c20*/  SHF.R.U32.HI R38, RZ, R17, R38 ;  /* 0x00000011ff267219 */ /* 0x000fe20000011626 */
[----:B------:R-:W-:Y:S01]  /*3c30*/  IMAD.HI.U32 R40, R3, R4, RZ ;  /* 0x0000000403287227 */ /* 0x000fe200078e00ff */
[----:B------:R-:W-:Y:S03]  /*3c40*/  SHF.R.U32.HI R33, RZ, R18, R33 ;  /* 0x00000012ff217219 */ /* 0x000fe60000011621 */
[----:B------:R-:W-:Y:S01]  /*3c50*/  IMAD.HI.U32 R34, R11, R4, RZ ;  /* 0x000000040b227227 */ /* 0x000fe200078e00ff */
[----:B------:R-:W-:Y:S02]  /*3c60*/  @P2 SHF.R.U32.HI R3, RZ, R5, R40 ;  /* 0x00000005ff032219 */ /* 0x000fe40000011628 */
[----:B------:R-:W-:Y:S02]  /*3c70*/  SEL R9, R8, R33, !P0 ;  /* 0x0000002108097207 */ /* 0x000fe40004000000 */
[----:B------:R-:W-:Y:S01]  /*3c80*/  @P2 SHF.R.U32.HI R11, RZ, R5, R34 ;  /* 0x00000005ff0b2219 */ /* 0x000fe20000011622 */
[C---:B------:R-:W-:Y:S01]  /*3c90*/  IMAD R10, R26.reuse, R3, RZ ;  /* 0x000000031a0a7224 */ /* 0x040fe200078e02ff */
[----:B------:R-:W-:Y:S01]  /*3ca0*/  SEL R3, R13, R38, !P4 ;  /* 0x000000260d037207 */ /* 0x000fe20006000000 */
[C---:B------:R-:W-:Y:S03]  /*3cb0*/  IMAD.HI.U32 R14, R9.reuse, R4, RZ ;  /* 0x00000004090e7227 */ /* 0x040fe600078e00ff */
[----:B------:R-:W-:Y:S01]  /*3cc0*/  ISETP.GE.AND P0, PT, R9, R10, PT ;  /* 0x0000000a0900720c */ /* 0x000fe20003f06270 */
[C---:B------:R-:W-:Y:S01]  /*3cd0*/  IMAD R12, R26.reuse, R11, RZ ;  /* 0x0000000b1a0c7224 */ /* 0x040fe200078e02ff */
[-C--:B------:R-:W-:Y:S04]  /*3ce0*/  SHF.R.U32.HI R14, RZ, R5.reuse, R14 ;  /* 0x00000005ff0e7219 */ /* 0x080fe8000001160e */
[----:B------:R-:W-:Y:S02]  /*3cf0*/  ISETP.GE.OR P0, PT, R3, R12, P0 ;  /* 0x0000000c0300720c */ /* 0x000fe40000706670 */
[----:B------:R-:W-:Y:S05]  /*3d00*/  SEL R15, R9, R14, !P2 ;  /* 0x0000000e090f7207 */ /* 0x000fea0005000000 */
[----:B------:R-:W-:Y:S04]  /*3d10*/  IMAD.MOV R14, RZ, RZ, -R15 ;  /* 0x000000ffff0e7224 */ /* 0x000fe800078e0a0f */
[----:B------:R-:W-:Y:S02]  /*3d20*/  IMAD R14, R26, R14, R9 ;  /* 0x0000000e1a0e7224 */ /* 0x000fe400078e0209 */
[C---:B------:R-:W-:Y:S05]  /*3d30*/  @!P0 IMAD.HI.U32 R10, R3.reuse, R4, RZ ;  /* 0x00000004030a8227 */ /* 0x040fea00078e00ff */
[----:B------:R-:W-:Y:S04]  /*3d40*/  @!P0 SHF.R.U32.HI R10, RZ, R5, R10 ;  /* 0x00000005ff0a8219 */ /* 0x000fe8000001160a */
[----:B------:R-:W-:Y:S01]  /*3d50*/  @!P0 SEL R0, R3, R10, !P2 ;  /* 0x0000000a03008207 */ /* 0x000fe20005000000 */
[----:B------:R-:W-:Y:S03]  /*3d60*/  IMAD.MOV R10, RZ, RZ, -R3 ;  /* 0x000000ffff0a7224 */ /* 0x000fe600078e0a03 */
[----:B------:R-:W-:Y:S01]  /*3d70*/  @!P0 IADD3 R15, PT, PT, R15, -R0, RZ ;  /* 0x800000000f0f8210 */ /* 0x000fe20007ffe0ff */
[----:B------:R-:W-:Y:S01]  /*3d80*/  @!P0 IMAD R0, R11, R14, R0 ;  /* 0x0000000e0b008224 */ /* 0x000fe200078e0200 */
[----:B------:R-:W-:Y:S01]  /*3d90*/  IADD3 R11, PT, PT, -R9, RZ, RZ ;  /* 0x000000ff090b7210 */ /* 0x000fe20007ffe1ff */
[----:B------:R-:W-:Y:S02]  /*3da0*/  IMAD R13, R2, R10, R13 ;  /* 0x0000000a020d7224 */ /* 0x000fe400078e020d */
[----:B------:R-:W-:Y:S02]  /*3db0*/  @!P0 IMAD R9, R15, R26, R3 ;  /* 0x0000001a0f098224 */ /* 0x000fe400078e0203 */
[----:B------:R-:W-:Y:S02]  /*3dc0*/  @!P0 IMAD.MOV.U32 R3, RZ, RZ, R0 ;  /* 0x000000ffff038224 */ /* 0x000fe400078e0000 */
[----:B------:R-:W-:Y:S02]  /*3dd0*/  IMAD R8, R6, R11, R8 ;  /* 0x0000000b06087224 */ /* 0x000fe400078e0208 */
[----:B------:R-:W-:Y:S02]  /*3de0*/  IMAD R13, R3, R2, R13 ;  /* 0x00000002030d7224 */ /* 0x000fe400078e020d */
[----:B------:R-:W-:Y:S02]  /*3df0*/  IMAD R8, R9, R6, R8 ;  /* 0x0000000609087224 */ /* 0x000fe400078e0208 */
.L_x_68:
[----:B------:R-:W-:Y:S05]  /*3e00*/  BRA.U UP1, `(.L_x_69) ;  /* 0x0000000101107547 */ /* 0x000fea000b800000 */
[----:B------:R-:W-:Y:S04]  /*3e10*/  MOV R0, UR6 ;  /* 0x0000000600007c02 */ /* 0x000fe80008000f00 */
[----:B------:R-:W-:Y:S04]  /*3e20*/  SHF.L.U32 R3, R0, 0x1f, RZ ;  /* 0x0000001f00037819 */ /* 0x000fe800000006ff */
[----:B------:R-:W2:Y:S02]  /*3e30*/  SYNCS.PHASECHK.TRANS64.TRYWAIT P0, [UR7+0x78], R3 ;  /* 0x00007803ff0075a7 */ /* 0x000ea40008001107 */
[----:B--2---:R-:W-:Y:S05]  /*3e40*/  @!P0 BRA `(.L_x_70) ;  /* 0x0000004400388947 */ /* 0x004fea0003800000 */
.L_x_69:
[----:B------:R-:W-:Y:S02]  /*3e50*/  R2UR UR35, R21 ;  /* 0x00000000152372ca */ /* 0x000fe400000e0000 */
[----:B------:R-:W-:Y:S02]  /*3e60*/  R2UR UR34, R20 ;  /* 0x00000000142272ca */ /* 0x000fe400000e0000 */
[----:B------:R-:W-:Y:S02]  /*3e70*/  ISETP.NE.U32.AND P2, PT, RZ, UR4, PT ;  /* 0x00000004ff007c0c */ /* 0x000fe4000bf45070 */
[----:B------:R-:W-:Y:S02]  /*3e80*/  SHF.L.U32 R12, R32, 0x1f, RZ ;  /* 0x0000001f200c7819 */ /* 0x000fe400000006ff */
[----:B------:R-:W-:Y:S05]  /*3e90*/  ISETP.NE.AND.EX P2, PT, RZ, UR5, PT, P2 ;  /* 0x00000005ff007c0c */ /* 0x000fea000bf45320 */
[----:B------:R-:W-:Y:S02]  /*3ea0*/  USHF.L.U32 UR35, UR35, 0x6, URZ ;  /* 0x0000000623237899 */ /* 0x000fe400080006ff */
[----:B------:R-:W-:Y:S01]  /*3eb0*/  USHF.L.U32 UR34, UR34, 0x7, URZ ;  /* 0x0000000722227899 */ /* 0x000fe200080006ff */
[----:B------:R-:W-:Y:S11]  /*3ec0*/  BRA.U !UP3, `(.L_x_71) ;  /* 0x000000010b347547 */ /* 0x000ff6000b800000 */
[----:B------:R-:W-:Y:S01]  /*3ed0*/  UPLOP3.LUT UP0, UPT, UPT, UPT, UP2, 0x80, 0x8 ;  /* 0x000000000008789c */ /* 0x000fe20003f0f020 */
[----:B--2---:R-:W-:Y:S02]  /*3ee0*/  HFMA2 R0, -RZ, RZ, 0, 5.9604644775390625e-08 ;  /* 0x00000001ff007431 */ /* 0x004fe400000001ff */
[----:B------:R-:W-:Y:S03]  /*3ef0*/  IMAD.MOV.U32 R59, RZ, RZ, 0x1 ;  /* 0x00000001ff3b7424 */ /* 0x000fe600078e00ff */
[----:B------:R-:W-:Y:S05]  /*3f00*/  PLOP3.LUT P0, PT, PT, PT, UP0, 0x80, 0x8 ;  /* 0x000000000008781c */ /* 0x000fea0003f0f008 */
[----:B------:R-:W2:Y:S01]  /*3f10*/  @UP0 LDCU.64 UR10, c[0x0][0x888] ;  /* 0x00011100ff0a07ac */ /* 0x000ea20008000a00 */
[----:B------:R-:W-:Y:S07]  /*3f20*/  @UP0 UIMAD UR8, UR36, UR4, URZ ;  /* 0x00000004240802a4 */ /* 0x000fee000f8e02ff */
[----:B------:R-:W-:Y:S01]  /*3f30*/  @!P0 PRMT R59, R0, 0x7610, R59 ;  /* 0x00007610003b8816 */ /* 0x000fe2000000003b */
[----:B--2---:R-:W-:Y:S03]  /*3f40*/  @UP0 UIMAD.WIDE UR10, UR8, 0x4, UR10 ;  /* 0x00000004080a08a5 */ /* 0x004fe6000f8e020a */
[----:B------:R-:W2:Y:S03]  /*3f50*/  @!UP0 LDCU UR8, c[0x0][0x880] ;  /* 0x00011000ff0887ac */ /* 0x000ea60008000800 */
[----:B------:R-:W-:Y:S01]  /*3f60*/  IMAD.U32 R10, RZ, RZ, UR10 ;  /* 0x0000000aff0a7e24 */ /* 0x000fe2000f8e00ff */
[----:B------:R-:W-:Y:S05]  /*3f70*/  MOV R11, UR11 ;  /* 0x0000000b000b7c02 */ /* 0x000fea0008000f00 */
[----:B-----5:R3:W5:Y:S02]  /*3f80*/  @P0 LDG.E R35, desc[UR46][R10.64] ;  /* 0x0000002e0a230981 */ /* 0x020764000c1e1900 */
[----:B--23--:R-:W-:Y:S07]  /*3f90*/  @!P0 IMAD.U32 R35, RZ, RZ, UR8 ;  /* 0x00000008ff238e24 */ /* 0x00cfee000f8e00ff */
.L_x_71:
[----:B-----5:R-:W-:Y:S01]  /*3fa0*/  @!P2 FSETP.EQ.AND P0, PT, R35, RZ, PT ;  /* 0x000000ff2300a20b */ /* 0x020fe20003f02000 */
[----:B------:R-:W-:Y:S01]  /*3fb0*/  @!UPT UIADD3 URZ, UPT, UPT, URZ, URZ, URZ ;  /* 0x000000fffffff290 */ /* 0x000fe2000fffe0ff */
[----:B------:R-:W-:Y:S11]  /*3fc0*/  @!P2 BRA `(.L_x_72) ;  /* 0x000000000014a947 */ /* 0x000ff60003800000 */
[----:B------:R-:W-:Y:S02]  /*3fd0*/  LOP3.LUT P2, RZ, R59, 0xff, RZ, 0xc0, !PT ;  /* 0x000000ff3bff7812 */ /* 0x000fe4000784c0ff */
[----:B------:R-:W-:Y:S04]  /*3fe0*/  PLOP3.LUT P0, PT, PT, PT, UP0, 0x80, 0x8 ;  /* 0x000000000008781c */ /* 0x000fe80003f0f008 */
[----:B------:R-:W-:Y:S07]  /*3ff0*/  PLOP3.LUT P0, PT, P0, PT, PT, 0x8, 0x80 ;  /* 0x000000000080781c */ /* 0x000fee000070e170 */
[----:B------:R-:W-:Y:S11]  /*4000*/  @P2 FSETP.EQ.AND P0, PT, R35, RZ, PT ;  /* 0x000000ff2300220b */ /* 0x000ff60003f02000 */
[----:B------:R-:W-:Y:S02]  /*4010*/  @!UPT UIADD3 URZ, UPT, UPT, URZ, URZ, URZ ;  /* 0x000000fffffff290 */ /* 0x000fe4000fffe0ff */
.L_x_72:
[----:B------:R-:W3:Y:S01]  /*4020*/  SYNCS.PHASECHK.TRANS64.TRYWAIT P2, [UR7+0x50], R12 ;  /* 0x0000500cff0075a7 */ /* 0x000ee20008041107 */
[----:B------:R-:W-:Y:S04]  /*4030*/  ELECT P4, URZ, PT ;  /* 0x0000000000ff782f */ /* 0x000fe80003880000 */
[----:B------:R-:W-:Y:S11]  /*4040*/  PLOP3.LUT P4, PT, P0, P4, PT, 0xf2, 0x2f ;  /* 0x00000000002f781c */ /* 0x000ff60000789e72 */
[----:B------:R-:W-:Y:S02]  /*4050*/  @!UPT UIADD3 URZ, UPT, UPT, URZ, URZ, URZ ;  /* 0x000000fffffff290 */ /* 0x000fe4000fffe0ff */
[----:B-1----:R-:W-:Y:S05]  /*4060*/  @!P4 IADD3 R9, P0, PT, R36, 0x580, RZ ;  /* 0x000005802409c810 */ /* 0x002fea0007f1e0ff */
[----:B--2---:R-:W-:Y:S01]  /*4070*/  @!P4 IMAD.X R0, RZ, RZ, R37, P0 ;  /* 0x000000ffff00c224 */ /* 0x004fe200000e0625 */
[----:B---3--:R-:W-:Y:S07]  /*4080*/  @!P2 BRA `(.L_x_73) ;  /* 0x0000004000c0a947 */ /* 0x008fee0003800000 */
.L_x_158:
[----:B------:R-:W-:Y:S01]  /*4090*/  @!P4 R2UR UR8, R0 ;  /* 0x000000000008c2ca */ /* 0x000fe200000e0000 */
[----:B------:R-:W-:Y:S01]  /*40a0*/  VOTEU.ALL UP1, P4 ;  /* 0x0000000000ff7886 */ /* 0x000fe20002020000 */
[----:B------:R-:W-:Y:S01]  /*40b0*/  @!P4 R2UR UR9, R9 ;  /* 0x000000000909c2ca */ /* 0x000fe200000e0000 */
[----:B------:R-:W-:Y:S01]  /*40c0*/  @!P4 IMAD.MOV.U32 R0, RZ, RZ, 0x1000 ;  /* 0x00001000ff00c424 */ /* 0x000fe200078e00ff */
[----:B------:R-:W-:Y:S01]  /*40d0*/  UMOV UR10, 0x0 ;  /* 0x00000000000a7882 */ /* 0x000fe20000000000 */
[----:B------:R-:W-:Y:S01]  /*40e0*/  UMOV UR11, 0x10000000 ;  /* 0x10000000000b7882 */ /* 0x000fe20000000000 */
[----:B------:R-:W-:Y:S01]  /*40f0*/  @!UP1 UIADD3 UR32, UPT, UPT, UR7, 0x200, URZ ;  /* 0x0000020007209890 */ /* 0x000fe2000fffe0ff */
[----:B------:R-:W-:Y:S01]  /*4100*/  @!P4 IADD3 R9, P0, PT, R36, 0x580, RZ ;  /* 0x000005802409c810 */ /* 0x000fe20007f1e0ff */
[----:B------:R-:W-:Y:S05]  /*4110*/  VOTEU.ALL UP1, P4 ;  /* 0x0000000000ff7886 */ /* 0x000fea0002020000 */
[----:B------:R-:W-:Y:S01]  /*4120*/  IMAD.U32 R11, RZ, RZ, UR8 ;  /* 0x00000008ff0b7e24 */ /* 0x000fe2000f8e00ff */
[----:B------:R-:W-:Y:S01]  /*4130*/  UPRMT UR8, UR37, 0x654, UR33 ;  /* 0x0000065425087896 */ /* 0x000fe20008000021 */
[----:B------:R-:W-:Y:S03]  /*4140*/  IMAD.U32 R10, RZ, RZ, UR9 ;  /* 0x00000009ff0a7e24 */ /* 0x000fe6000f8e00ff */
[----:B------:R-:W-:Y:S02]  /*4150*/  @!P4 R2UR UR15, R11 ;  /* 0x000000000b0fc2ca */ /* 0x000fe400000e0000 */
[----:B------:R-:W-:Y:S11]  /*4160*/  @!P4 R2UR UR14, R10 ;  /* 0x000000000a0ec2ca */ /* 0x000ff600000e0000 */
[----:B------:R-:W-:Y:S02]  /*4170*/  @!UPT UIADD3 URZ, UPT, UPT, URZ, URZ, URZ ;  /* 0x000000fffffff290 */ /* 0x000fe4000fffe0ff */
[----:B------:R2:W-:Y:S01]  /*4180*/  @!UP1 UTMALDG.3D [UR32], [UR14], desc[UR10] ;  /* 0x00000a200e0095b4 */ /* 0x0005e20008011000 */
[----:B------:R3:W-:Y:S01]  /*4190*/  @!P4 SYNCS.ARRIVE.TRANS64.RED.A0TR RZ, [UR7+0x30], R0 ;  /* 0x00003000ffffc9a7 */ /* 0x0007e20008300407 */
[----:B------:R-:W-:Y:S01]  /*41a0*/  SYNCS.ARRIVE.TRANS64.RED.A1T0 RZ, [UR8], RZ ;  /* 0x000000ffffff79a7 */ /* 0x000fe20008100408 */
[----:B---3--:R-:W-:Y:S01]  /*41b0*/  @!P4 IMAD.X R0, RZ, RZ, R37, P0 ;  /* 0x000000ffff00c224 */ /* 0x008fe200000e0625 */
[----:B------:R-:W3:Y:S02]  /*41c0*/  SYNCS.PHASECHK.TRANS64.TRYWAIT P2, [UR7+0x58], R12 ;  /* 0x0000580cff0075a7 */ /* 0x000ee40008041107 */
[----:B--23--:R-:W-:Y:S05]  /*41d0*/  @!P2 BRA `(.L_x_74) ;  /* 0x000000400084a947 */ /* 0x00cfea0003800000 */
.L_x_160:
        /* <DEDUP_REMOVED lines=8> */
[----:B------:R-:W-:Y:S01]  /*4260*/  @!UP1 UIADD3 UR24, UPT, UPT, UR7, 0x1200, URZ ;  /* 0x0000120007189890 */ /* 0x000fe2000fffe0ff */
[----:B------:R-:W-:Y:S01]  /*4270*/  VOTEU.ALL UP1, P4 ;  /* 0x0000000000ff7886 */ /* 0x000fe20002020000 */
[----:B------:R-:W-:Y:S01]  /*4280*/  UMOV UR27, UR35 ;  /* 0x00000023001b7c82 */ /* 0x000fe20008000000 */
[----:B------:R-:W-:Y:S02]  /*4290*/  UMOV UR28, UR36 ;  /* 0x00000024001c7c82 */ /* 0x000fe40008000000 */
[----:B------:R-:W-:Y:S01]  /*42a0*/  IMAD.U32 R11, RZ, RZ, UR8 ;  /* 0x00000008ff0b7e24 */ /* 0x000fe2000f8e00ff */
[----:B------:R-:W-:Y:S01]  /*42b0*/  UPRMT UR8, UR37, 0x654, UR25 ;  /* 0x0000065425087896 */ /* 0x000fe20008000019 */
[----:B------:R-:W-:Y:S02]  /*42c0*/  IMAD.U32 R10, RZ, RZ, UR9 ;  /* 0x00000009ff0a7e24 */ /* 0x000fe4000f8e00ff */
[----:B------:R-:W-:Y:S01]  /*42d0*/  @!P4 IMAD.X R20, RZ, RZ, R37, P0 ;  /* 0x000000ffff14c224 */ /* 0x000fe200000e0625 */
[----:B------:R-:W-:Y:S02]  /*42e0*/  @!P4 R2UR UR15, R11 ;  /* 0x000000000b0fc2ca */ /* 0x000fe400000e0000 */
[----:B------:R-:W-:Y:S11]  /*42f0*/  @!P4 R2UR UR14, R10 ;  /* 0x000000000a0ec2ca */ /* 0x000ff600000e0000 */
[----:B------:R-:W-:Y:S02]  /*4300*/  @!UPT UIADD3 URZ, UPT, UPT, URZ, URZ, URZ ;  /* 0x000000fffffff290 */ /* 0x000fe4000fffe0ff */
[----:B------:R2:W-:Y:S01]  /*4310*/  @!UP1 UTMALDG.3D [UR24], [UR14], desc[UR10] ;  /* 0x00000a180e0095b4 */ /* 0x0005e20008011000 */
[----:B------:R2:W-:Y:S01]  /*4320*/  @!P4 SYNCS.ARRIVE.TRANS64.RED.A0TR RZ, [UR7+0x38], R0 ;  /* 0x00003800ffffc9a7 */ /* 0x0005e20008300407 */
[----:B------:R-:W-:Y:S01]  /*4330*/  SYNCS.ARRIVE.TRANS64.RED.A1T0 RZ, [UR8], RZ ;  /* 0x000000ffffff79a7 */ /* 0x000fe20008100408 */
[----:B------:R-:W3:Y:S02]  /*4340*/  SYNCS.PHASECHK.TRANS64.TRYWAIT P2, [UR7+0x60], R12 ;  /* 0x0000600cff0075a7 */ /* 0x000ee40008041107 */
[----:B--23--:R-:W-:Y:S05]  /*4350*/  @!P2 BRA `(.L_x_75) ;  /* 0x00000040003ca947 */ /* 0x00cfea0003800000 */
.L_x_162:
[----:B------:R-:W2:Y:S01]  /*4360*/  LDC.64 R14, c[0x0][0xb10] ;  /* 0x0002c400ff0e7b82 */ /* 0x000ea20000000a00 */
[----:B------:R-:W-:Y:S01]  /*4370*/  @!P4 R2UR UR8, R20 ;  /* 0x000000001408c2ca */ /* 0x000fe200000e0000 */
[----:B------:R-:W-:Y:S01]  /*4380*/  VOTEU.ALL UP1, P4 ;  /* 0x0000000000ff7886 */ /* 0x000fe20002020000 */
[----:B------:R-:W-:Y:S01]  /*4390*/  @!P4 R2UR UR9, R21 ;  /* 0x000000001509c2ca */ /* 0x000fe200000e0000 */
[----:B------:R-:W-:Y:S01]  /*43a0*/  UMOV UR10, 0x0 ;  /* 0x00000000000a7882 */ /* 0x000fe20000000000 */
[----:B------:R-:W-:Y:S03]  /*43b0*/  UMOV UR11, 0x10000000 ;  /* 0x10000000000b7882 */ /* 0x000fe60000000000 */
[----:B------:R-:W3:Y:S01]  /*43c0*/  LDC.64 R10, c[0x0][0xb18] ;  /* 0x0002c600ff0a7b82 */ /* 0x000ee20000000a00 */
[----:B------:R-:W-:Y:S01]  /*43d0*/  @!UP1 UIADD3 UR18, UPT, UPT, UR34, 0x40, URZ ;  /* 0x0000004022129890 */ /* 0x000fe2000fffe0ff */
[----:B------:R-:W-:Y:S01]  /*43e0*/  @P3 SHF.R.U32.HI R24, RZ, 0x10, R29 ;  /* 0x00000010ff183819 */ /* 0x000fe2000001161d */
[----:B------:R-:W-:Y:S01]  /*43f0*/  @!UP1 UIADD3 UR16, UPT, UPT, UR7, 0x2200, URZ ;  /* 0x0000220007109890 */ /* 0x000fe2000fffe0ff */
[----:B------:R-:W-:Y:S01]  /*4400*/  VIADD R27, R27, 0x1 ;  /* 0x000000011b1b7836 */ /* 0x000fe20000000000 */
[----:B------:R-:W-:Y:S03]  /*4410*/  VOTEU.ALL UP1, P4 ;  /* 0x0000000000ff7886 */ /* 0x000fe60002020000 */
[----:B------:R-:W5:Y:S01]  /*4420*/  @!P1 LDC R0, c[0x0][0xb20] ;  /* 0x0002c800ff009b82 */ /* 0x000f620000000800 */
[----:B------:R-:W-:Y:S01]  /*4430*/  UMOV UR19, UR35 ;  /* 0x0000002300137c82 */ /* 0x000fe20008000000 */
[----:B------:R-:W-:Y:S01]  /*4440*/  IMAD.U32 R21, RZ, RZ, UR8 ;  /* 0x00000008ff157e24 */ /* 0x000fe2000f8e00ff */
[----:B------:R-:W-:Y:S05]  /*4450*/  UMOV UR20, UR36 ;  /* 0x0000002400147c82 */ /* 0x000fea0008000000 */
[----:B-1----:R-:W1:Y:S01]  /*4460*/  @!P1 LDC R3, c[0x0][0xb0c] ;  /* 0x0002c300ff039b82 */ /* 0x002e620000000800 */
[----:B------:R-:W-:Y:S01]  /*4470*/  IMAD.U32 R20, RZ, RZ, UR9 ;  /* 0x00000009ff147e24 */ /* 0x000fe2000f8e00ff */
[----:B------:R-:W-:Y:S01]  /*4480*/  UPRMT UR8, UR37, 0x654, UR17 ;  /* 0x0000065425087896 */ /* 0x000fe20008000011 */
[----:B------:R-:W-:Y:S03]  /*4490*/  @!P4 R2UR UR15, R21 ;  /* 0x00000000150fc2ca */ /* 0x000fe600000e0000 */
[----:B------:R-:W-:Y:S01]  /*44a0*/  @!P4 R2UR UR14, R20 ;  /* 0x00000000140ec2ca */ /* 0x000fe200000e0000 */
[----:B------:R-:W-:Y:S11]  /*44b0*/  @!P4 IMAD.MOV.U32 R20, RZ, RZ, 0x1000 ;  /* 0x00001000ff14c424 */ /* 0x000ff600078e00ff */
[----:B------:R-:W-:Y:S01]  /*44c0*/  @!UPT UIADD3 URZ, UPT, UPT, URZ, URZ, URZ ;  /* 0x000000fffffff290 */ /* 0x000fe2000fffe0ff */
[----:B------:R1:W-:Y:S01]  /*44d0*/  @!UP1 UTMALDG.3D [UR16], [UR14], desc[UR10] ;  /* 0x00000a100e0095b4 */ /* 0x0003e20008011000 */
[----:B------:R1:W-:Y:S02]  /*44e0*/  @!P4 SYNCS.ARRIVE.TRANS64.RED.A0TR RZ, [UR7+0x40], R20 ;  /* 0x00004014ffffc9a7 */ /* 0x0003e40008300407 */
[----:B-1----:R-:W-:Y:S01]  /*44f0*/  @!P1 ISETP.NE.AND P2, PT, R3, 0x1, PT ;  /* 0x000000010300980c */ /* 0x002fe20003f45270 */
[C---:B--2---:R-:W-:Y:S01]  /*4500*/  @!P1 IMAD.HI.U32 R14, R13.reuse, R14, RZ ;  /* 0x0000000e0d0e9227 */ /* 0x044fe200078e00ff */
[----:B---3--:R-:W-:Y:S03]  /*4510*/  @!P1 ISETP.NE.AND P0, PT, R10, 0x1, PT ;  /* 0x000000010a00980c */ /* 0x008fe60003f05270 */
[C---:B------:R-:W-:Y:S01]  /*4520*/  @!P1 IMAD.HI.U32 R11, R8.reuse, R11, RZ ;  /* 0x0000000b080b9227 */ /* 0x040fe200078e00ff */
[----:B------:R-:W-:Y:S04]  /*4530*/  @!P1 SHF.R.U32.HI R14, RZ, R15, R14 ;  /* 0x0000000fff0e9219 */ /* 0x000fe8000001160e */
[----:B-----5:R-:W-:Y:S01]  /*4540*/  @!P1 SHF.R.U32.HI R9, RZ, R0, R11 ;  /* 0x00000000ff099219 */ /* 0x020fe2000001160b */
[----:B------:R-:W-:Y:S01]  /*4550*/  SYNCS.ARRIVE.TRANS64.RED.A1T0 RZ, [UR8], RZ ;  /* 0x000000ffffff79a7 */ /* 0x000fe20008100408 */
[----:B------:R-:W-:Y:S02]  /*4560*/  @!P1 SEL R14, R13, R14, !P2 ;  /* 0x0000000e0d0e9207 */ /* 0x000fe40005000000 */
[----:B------:R-:W-:Y:S01]  /*4570*/  @!P1 SEL R9, R8, R9, !P0 ;  /* 0x0000000908099207 */ /* 0x000fe20004000000 */
[----:B------:R-:W1:Y:S04]  /*4580*/  SYNCS.PHASECHK.TRANS64.TRYWAIT P5, [UR7+0x68], R12 ;  /* 0x0000680cff0075a7 */ /* 0x000e6800080a1107 */
[----:B------:R-:W-:Y:S02]  /*4590*/  @!P1 IMAD.IADD R0, R9, 0x1, -R14 ;  /* 0x0000000109009824 */ /* 0x000fe400078e0a0e */
[----:B------:R-:W-:Y:S02]  /*45a0*/  @!P1 IMAD.IADD R9, R14, 0x1, -R9 ;  /* 0x000000010e099824 */ /* 0x000fe400078e0a09 */
[----:B------:R-:W-:Y:S02]  /*45b0*/  @!P1 IMAD R13, R0, R3, R13 ;  /* 0x00000003000d9224 */ /* 0x000fe400078e020d */
[----:B------:R-:W-:Y:S01]  /*45c0*/  @!P1 IMAD R8, R9, R10, R8 ;  /* 0x0000000a09089224 */ /* 0x000fe200078e0208 */
[----:B-1----:R-:W-:Y:S06]  /*45d0*/  @!P5 BRA `(.L_x_76) ;  /* 0x0000003c00b4d947 */ /* 0x002fec0003800000 */
.L_x_164:
[----:B-1----:R-:W-:Y:S01]  /*45e0*/  @!P4 IADD3 R3, P0, PT, R36, 0x580, RZ ;  /* 0x000005802403c810 */ /* 0x002fe20007f1e0ff */
[----:B------:R-:W-:Y:S01]  /*45f0*/  VOTEU.ALL UP1, P4 ;  /* 0x0000000000ff7886 */ /* 0x000fe20002020000 */
[----:B------:R-:W-:Y:S01]  /*4600*/  UMOV UR18, 0x0 ;  /* 0x0000000000127882 */ /* 0x000fe20000000000 */
[----:B------:R-:W-:Y:S01]  /*4610*/  UMOV UR19, 0x10000000 ;  /* 0x1000000000137882 */ /* 0x000fe20000000000 */
[----:B------:R-:W-:Y:S01]  /*4620*/  @!P4 R2UR UR9, R3 ;  /* 0x000000000309c2ca */ /* 0x000fe200000e0000 */
[----:B------:R-:W-:Y:S01]  /*4630*/  @!P4 IMAD.X R0, RZ, RZ, R37, P0 ;  /* 0x000000ffff00c224 */ /* 0x000fe200000e0625 */
[----:B------:R-:W-:Y:S01]  /*4640*/  @!UP1 UIADD3 UR10, UPT, UPT, UR34, 0x60, URZ ;  /* 0x00000060220a9890 */ /* 0x000fe2000fffe0ff */
[----:B------:R-:W-:Y:S01]  /*4650*/  ISETP.NE.AND P0, PT, R27, 0x2, PT ;  /* 0x000000021b00780c */ /* 0x000fe20003f05270 */
[----:B------:R-:W-:Y:S01]  /*4660*/  UMOV UR11, UR35 ;  /* 0x00000023000b7c82 */ /* 0x000fe20008000000 */
[----:B------:R-:W-:Y:S01]  /*4670*/  UMOV UR12, UR36 ;  /* 0x00000024000c7c82 */ /* 0x000fe20008000000 */
[----:B------:R-:W-:Y:S01]  /*4680*/  @!P4 R2UR UR8, R0 ;  /* 0x000000000008c2ca */ /* 0x000fe200000e0000 */
[----:B------:R-:W-:Y:S01]  /*4690*/  IMAD.IADD R20, R8, 0x1, R58 ;  /* 0x0000000108147824 */ /* 0x000fe200078e023a */
[----:B------:R-:W-:Y:S01]  /*46a0*/  @P3 R2UR UR36, R24 ;  /* 0x00000000182432ca */ /* 0x000fe200000e0000 */
[----:B------:R-:W-:Y:S01]  /*46b0*/  IMAD.IADD R21, R13, 0x1, R60 ;  /* 0x000000010d157824 */ /* 0x000fe200078e023c */
[----:B------:R-:W-:Y:S02]  /*46c0*/  SEL R0, RZ, 0x1, P0 ;  /* 0x00000001ff007807 */ /* 0x000fe40000000000 */
[----:B------:R-:W-:Y:S01]  /*46d0*/  LOP3.LUT R32, R32, 0x1, RZ, 0x3c, !PT ;  /* 0x0000000120207812 */ /* 0x000fe200078e3cff */
[----:B------:R-:W-:Y:S01]  /*46e0*/  IMAD.U32 R10, RZ, RZ, UR9 ;  /* 0x00000009ff0a7e24 */ /* 0x000fe2000f8e00ff */
[----:B------:R-:W-:Y:S01]  /*46f0*/  @!UP1 UIADD3 UR9, UPT, UPT, UR7, 0x48, URZ ;  /* 0x0000004807099890 */ /* 0x000fe2000fffe0ff */
[----:B------:R-:W-:Y:S02]  /*4700*/  LOP3.LUT R25, R25, R0, RZ, 0x3c, !PT ;  /* 0x0000000019197212 */ /* 0x000fe400078e3cff */
[----:B------:R-:W-:Y:S02]  /*4710*/  SEL R27, R27, RZ, P0 ;  /* 0x000000ff1b1b7207 */ /* 0x000fe40000000000 */
[----:B------:R-:W-:Y:S01]  /*4720*/  IMAD.U32 R11, RZ, RZ, UR8 ;  /* 0x00000008ff0b7e24 */ /* 0x000fe2000f8e00ff */
[----:B------:R-:W-:Y:S01]  /*4730*/  @!P4 R2UR UR14, R10 ;  /* 0x000000000a0ec2ca */ /* 0x000fe200000e0000 */
[----:B------:R-:W-:Y:S01]  /*4740*/  @!UP1 UIADD3 UR8, UPT, UPT, UR7, 0x3200, URZ ;  /* 0x0000320007089890 */ /* 0x000fe2000fffe0ff */
[----:B------:R-:W-:Y:S02]  /*4750*/  VOTEU.ALL UP1, P4 ;  /* 0x0000000000ff7886 */ /* 0x000fe40002020000 */
[----:B------:R-:W-:Y:S11]  /*4760*/  @!P4 R2UR UR15, R11 ;  /* 0x000000000b0fc2ca */ /* 0x000ff600000e0000 */
[----:B------:R-:W-:Y:S02]  /*4770*/  @!UPT UIADD3 URZ, UPT, UPT, URZ, URZ, URZ ;  /* 0x000000fffffff290 */ /* 0x000fe4000fffe0ff */
[----:B------:R2:W-:Y:S01]  /*4780*/  @!UP1 UTMALDG.3D [UR8], [UR14], desc[UR18] ;  /* 0x000012080e0095b4 */ /* 0x0005e20008011000 */
[----:B------:R2:W-:Y:S01]  /*4790*/  @!P4 SYNCS.ARRIVE.TRANS64.RED.A0TR RZ, [UR7+0x48], R23 ;  /* 0x00004817ffffc9a7 */ /* 0x0005e20008300407 */
[----:B------:R-:W-:Y:S01]  /*47a0*/  UPLOP3.LUT UP1, UPT, UPT, UPT, UPT, 0x80, 0x8 ;  /* 0x000000000008789c */ /* 0x000fe20003f2f070 */
[----:B------:R-:W-:Y:S01]  /*47b0*/  SYNCS.ARRIVE.TRANS64.RED.A1T0 RZ, [UR13], RZ ;  /* 0x000000ffffff79a7 */ /* 0x000fe2000810040d */
[----:B------:R-:W-:Y:S09]  /*47c0*/  @P3 BRA `(.L_x_77) ;  /* 0xfffffff000943947 */ /* 0x000ff2000383ffff */
[----:B------:R-:W-:-:S04]  /*47d0*/  SHF.L.U32 R3, R32, 0x1f, RZ ;  /* 0x0000001f20037819 */ /* 0x000fc800000006ff */
[----:B------:R-:W1:Y:S02]  /*47e0*/  SYNCS.PHASECHK.TRANS64.TRYWAIT P0, [UR7+0x50], R3 ;  /* 0x00005003ff0075a7 */ /* 0x000e640008001107 */
[----:B-1----:R-:W-:Y:S05]  /*47f0*/  @!P0 BRA `(.L_x_78) ;  /* 0x0000003c00448947 */ /* 0x002fea0003800000 */
.L_x_166:
[----:B------:R-:W3:Y:S02]  /*4800*/  SYNCS.PHASECHK.TRANS64.TRYWAIT P0, [UR7+0x58], R3 ;  /* 0x00005803ff0075a7 */ /* 0x000ee40008001107 */
[----:B---3--:R-:W-:Y:S05]  /*4810*/  @!P0 BRA `(.L_x_79) ;  /* 0x0000003c00548947 */ /* 0x008fea0003800000 */
.L_x_168:
[----:B------:R-:W3:Y:S02]  /*4820*/  SYNCS.PHASECHK.TRANS64.TRYWAIT P0, [UR7+0x60], R3 ;  /* 0x00006003ff0075a7 */ /* 0x000ee40008001107 */
[----:B---3--:R-:W-:Y:S05]  /*4830*/  @!P0 BRA `(.L_x_80) ;  /* 0x0000003c00648947 */ /* 0x008fea0003800000 */
.L_x_170:
[----:B-1----:R-:W-:-:S07]  /*4840*/  MOV R0, UR7 ;  /* 0x0000000700007c02 */ /* 0x002fce0008000f00 */
.L_x_81:
[----:B-1----:R-:W-:-:S04]  /*4850*/  SHF.L.U32 R3, R32, 0x1f, RZ ;  /* 0x0000001f20037819 */ /* 0x002fc800000006ff */
[----:B------:R1:W3:Y:S03]  /*4860*/  SYNCS.PHASECHK.TRANS64.TRYWAIT P0, [R0+URZ+0x68], R3 ;  /* 0x00006803000075a7 */ /* 0x0002e600080011ff */
[----:B---3--:R-:W-:Y:S05]  /*4870*/  @!P0 NANOSLEEP.SYNCS 0x989680 ;  /* 0x009896800000895d */ /* 0x008fea0003900000 */
[----:B------:R-:W3:Y:S02]  /*4880*/  @!P0 SYNCS.PHASECHK.TRANS64 P0, [R0+URZ+0x68], R3 ;  /* 0x00006803000085a7 */ /* 0x000ee400080010ff */
[----:B--23--:R-:W-:Y:S05]  /*4890*/  @P0 EXIT ;  /* 0x000000000000094d */ /* 0x00cfea0003800000 */
[----:B------:R-:W-:Y:S05]  /*48a0*/  BRA `(.L_x_81) ;  /* 0xfffffffc00e87947 */ /* 0x000fea000383ffff */
.L_x_66:
[----:B------:R-:W-:-:S06]  /*48b0*/  UISETP.GE.AND UP1, UPT, UR8, 0x4, UPT ;  /* 0x000000040800788c */ /* 0x000fcc000bf26270 */
[----:B------:R-:W-:-:S13]  /*48c0*/  PLOP3.LUT P0, PT, PT, PT, UP1, 0x80, 0x8 ;  /* 0x000000000008781c */ /* 0x000fda0003f0f018 */
[----:B------:R-:W-:Y:S05]  /*48d0*/  @!P0 EXIT ;  /* 0x000000000000894d */ /* 0x000fea0003800000 */
[----:B------:R-:W-:Y:S01]  /*48e0*/  BAR.SYNC.DEFER_BLOCKING 0x6, 0xa0 ;  /* 0x0182800000007b1d */ /* 0x000fe20000010000 */
[C---:B------:R-:W-:Y:S01]  /*48f0*/  IMAD.SHL.U32 R7, R72.reuse, 0x20, RZ ;  /* 0x0000002048077824 */ /* 0x040fe200078e00ff */
[C---:B------:R-:W-:Y:S01]  /*4900*/  LOP3.LUT P0, RZ, R72.reuse, 0x4, RZ, 0xc0, !PT ;  /* 0x0000000448ff7812 */ /* 0x040fe2000780c0ff */
[C---:B------:R-:W-:Y:S01]  /*4910*/  IMAD.SHL.U32 R64, R72.reuse, 0x10, RZ ;  /* 0x0000001048407824 */ /* 0x040fe200078e00ff */
[----:B------:R-:W-:Y:S01]  /*4920*/  CS2R R68, SRZ ;  /* 0x0000000000447805 */ /* 0x000fe2000001ff00 */
[C---:B------:R-:W-:Y:S01]  /*4930*/  IMAD.SHL.U32 R5, R72.reuse, 0x4, RZ ;  /* 0x0000000448057824 */ /* 0x040fe200078e00ff */
[----:B------:R-:W-:Y:S02]  /*4940*/  UMOV UR48, 0x400 ;  /* 0x0000040000307882 */ /* 0x000fe40000000000 */
[----:B------:R-:W1:Y:S01]  /*4950*/  LDC R63, c[0x0][0x370] ;  /* 0x0000dc00ff3f7b82 */ /* 0x000e620000000800 */
[----:B------:R-:W-:Y:S01]  /*4960*/  ULEA UR48, UR37, UR48, 0x18 ;  /* 0x0000003025307291 */ /* 0x000fe2000f8ec0ff */
[----:B------:R-:W-:Y:S01]  /*4970*/  LOP3.LUT R0, R7, 0xc0, RZ, 0xc0, !PT ;  /* 0x000000c007007812 */ /* 0x000fe200078ec0ff */
[----:B------:R-:W-:Y:S01]  /*4980*/  IMAD.U32 R32, R72, 0x10000, RZ ;  /* 0x0001000048207824 */ /* 0x000fe200078e00ff */
[----:B------:R-:W-:Y:S01]  /*4990*/  LOP3.LUT R64, R64, 0x600, RZ, 0xc0, !PT ;  /* 0x0000060040407812 */ /* 0x000fe200078ec0ff */
[----:B------:R-:W-:Y:S01]  /*49a0*/  UIADD3 UR4, UPT, UPT, UR48, 0x200, URZ ;  /* 0x0000020030047890 */ /* 0x000fe2000fffe0ff */
[----:B------:R-:W-:Y:S01]  /*49b0*/  LOP3.LUT R5, R0, 0x18, R5, 0xf8, !PT ;  /* 0x0000001800057812 */ /* 0x000fe200078ef805 */
[----:B------:R-:W-:Y:S01]  /*49c0*/  IMAD.MOV.U32 R71, RZ, RZ, 0x20 ;  /* 0x00000020ff477424 */ /* 0x000fe200078e00ff */
[----:B------:R-:W2:Y:S01]  /*49d0*/  LDC R28, c[0x0][0xb0c] ;  /* 0x0002c300ff1c7b82 */ /* 0x000ea20000000800 */
[----:B------:R-:W-:Y:S01]  /*49e0*/  SHF.R.U32.HI R0, RZ, 0x1, R72 ;  /* 0x00000001ff007819 */ /* 0x000fe20000011648 */
[----:B------:R-:W-:Y:S01]  /*49f0*/  IMAD.MOV.U32 R70, RZ, RZ, 0x1 ;  /* 0x00000001ff467424 */ /* 0x000fe200078e00ff */
[--C-:B------:R-:W-:Y:S01]  /*4a00*/  LOP3.LUT R64, R64, 0x20, R7.reuse, 0xf8, !PT ;  /* 0x0000002040407812 */ /* 0x100fe200078ef807 */
[----:B------:R-:W-:Y:S01]  /*4a10*/  IMAD.MOV.U32 R30, RZ, RZ, RZ ;  /* 0x000000ffff1e7224 */ /* 0x000fe200078e00ff */
[----:B------:R-:W-:Y:S01]  /*4a20*/  LOP3.LUT R32, R32, 0x600000, RZ, 0xc0, !PT ;  /* 0x0060000020207812 */ /* 0x000fe200078ec0ff */
[----:B------:R-:W-:Y:S01]  /*4a30*/  IMAD.MOV.U32 R75, RZ, RZ, RZ ;  /* 0x000000ffff4b7224 */ /* 0x000fe200078e00ff */
[----:B------:R-:W-:Y:S01]  /*4a40*/  LOP3.LUT R5, R5, 0x8, R0, 0x78, !PT ;  /* 0x0000000805057812 */ /* 0x000fe200078e7800 */
[----:B------:R-:W4:Y:S01]  /*4a50*/  LDC R61, c[0x0][0xb20] ;  /* 0x0002c800ff3d7b82 */ /* 0x000f220000000800 */
[----:B------:R-:W3:Y:S01]  /*4a60*/  LDS R3, [UR48+0x130] ;  /* 0x00013030ff037984 */ /* 0x000ee20008000800 */
[----:B------:R-:W-:Y:S01]  /*4a70*/  LOP3.LUT R64, R64, 0x100, R7, 0xf8, !PT ;  /* 0x0000010040407812 */ /* 0x000fe200078ef807 */
[----:B------:R-:W-:Y:S01]  /*4a80*/  IMAD.U32 R66, RZ, RZ, UR4 ;  /* 0x00000004ff427e24 */ /* 0x000fe2000f8e00ff */
[----:B------:R-:W-:Y:S01]  /*4a90*/  LOP3.LUT R72, R72, 0x60, RZ, 0xc0, !PT ;  /* 0x0000006048487812 */ /* 0x000fe200078ec0ff */
[----:B------:R-:W1:Y:S01]  /*4aa0*/  LDCU.64 UR52, c[0x0][0x348] ;  /* 0x00006900ff3477ac */ /* 0x000e620008000a00 */
[----:B------:R-:W-:-:S02]  /*4ab0*/  LOP3.LUT R64, R64, R5, RZ, 0xfc, !PT ;  /* 0x0000000540407212 */ /* 0x000fc400078efcff */
[----:B------:R-:W1:Y:S01]  /*4ac0*/  LDC R27, c[0x0][0xb30] ;  /* 0x0002cc00ff1b7b82 */ /* 0x000e620000000800 */
[----:B------:R-:W-:Y:S01]  /*4ad0*/  SEL R71, R71, 0xffffffe0, !P0 ;  /* 0xffffffe047477807 */ /* 0x000fe20004000000 */
[----:B------:R-:W1:Y:S01]  /*4ae0*/  LDCU.64 UR38, c[0x0][0x888] ;  /* 0x00011100ff2677ac */ /* 0x000e620008000a00 */
[----:B------:R-:W1:Y:S05]  /*4af0*/  LDCU.64 UR44, c[0x0][0x890] ;  /* 0x00011200ff2c77ac */ /* 0x000e6a0008000a00 */
[----:B------:R-:W1:Y:S01]  /*4b00*/  LDC.64 R56, c[0x0][0xb10] ;  /* 0x0002c400ff387b82 */ /* 0x000e620000000a00 */
[----:B------:R-:W-:Y:S01]  /*4b10*/  UMOV UR49, URZ ;  /* 0x000000ff00317c82 */ /* 0x000fe20008000000 */
[----:B------:R-:W-:-:S06]  /*4b20*/  UMOV UR51, URZ ;  /* 0x000000ff00337c82 */ /* 0x000fcc0008000000 */
[----:B------:R-:W1:Y:S08]  /*4b30*/  LDC.64 R24, c[0x0][0xb18] ;  /* 0x0002c600ff187b82 */ /* 0x000e700000000a00 */
[----:B------:R-:W1:Y:S08]  /*4b40*/  LDC.64 R22, c[0x0][0xb28] ;  /* 0x0002ca00ff167b82 */ /* 0x000e700000000a00 */
[----:B------:R-:W1:Y:S01]  /*4b50*/  LDC.64 R54, c[0x0][0x8b0] ;  /* 0x00022c00ff367b82 */ /* 0x000e620000000a00 */
[----:B---3--:R-:W-:-:S07]  /*4b60*/  IMAD.IADD R32, R3, 0x1, R32 ;  /* 0x0000000103207824 */ /* 0x008fce00078e0220 */
[----:B------:R-:W3:Y:S08]  /*4b70*/  LDC.64 R52, c[0x0][0x8a8] ;  /* 0x00022a00ff347b82 */ /* 0x000ef00000000a00 */
[----:B--2-4-:R-:W1:Y:S02]  /*4b80*/  LDC R62, c[0x0][0x374] ;  /* 0x0000dd00ff3e7b82 */ /* 0x014e640000000800 */
.L_x_125:
[C---:B------:R-:W-:Y:S02]  /*4b90*/  LEA R0, R75.reuse, UR48, 0x3 ;  /* 0x000000304b007c11 */ /* 0x040fe4000f8e18ff */
[----:B------:R-:W-:Y:S02]  /*4ba0*/  SHF.L.U32 R3, R68, 0x1f, RZ ;  /* 0x0000001f44037819 */ /* 0x000fe400000006ff */
[----:B------:R-:W-:Y:S02]  /*4bb0*/  LEA R16, R75, UR48, 0x4 ;  /* 0x000000304b107c11 */ /* 0x000fe4000f8e20ff */
[----:B------:R-:W2:Y:S02]  /*4bc0*/  SYNCS.PHASECHK.TRANS64.TRYWAIT P0, [R0+URZ+0x80], R3 ;  /* 0x00008003000075a7 */ /* 0x000ea400080011ff */
[----:B-12---:R-:W-:Y:S05]  /*4bd0*/  @!P0 BRA `(.L_x_82) ;  /* 0x0000003800948947 */ /* 0x006fea0003800000 */
.L_x_171:
[----:B------:R-:W4:Y:S01]  /*4be0*/  LDC.64 R12, c[0x0][0xb10] ;  /* 0x0002c400ff0c7b82 */ /* 0x000f220000000a00 */
[----:B------:R-:W3:Y:S01]  /*4bf0*/  LDS.128 R16, [R16+0x110] ;  /* 0x0001100010107984 */ /* 0x000ee20000000c00 */
[----:B-1----:R-:W-:Y:S01]  /*4c00*/  ISETP.NE.AND P1, PT, R27, 0x1, PT ;  /* 0x000000011b00780c */ /* 0x002fe20003f25270 */
[----:B--2---:R-:W-:Y:S01]  /*4c10*/  VIADD R0, R0, 0x90 ;  /* 0x0000009000007836 */ /* 0x004fe20000000000 */
[----:B------:R-:W-:Y:S04]  /*4c20*/  ISETP.GE.AND P0, PT, R26, 0x1, PT ;  /* 0x000000011a00780c */ /* 0x000fe80003f06270 */
[----:B------:R-:W1:Y:S01]  /*4c30*/  LDC.64 R10, c[0x0][0xb18] ;  /* 0x0002c600ff0a7b82 */ /* 0x000e620000000a00 */
[----:B------:R-:W-:Y:S01]  /*4c40*/  PRMT R0, RZ, 0x654, R0 ;  /* 0x00000654ff007816 */ /* 0x000fe20000000000 */
[----:B------:R-:W-:Y:S01]  /*4c50*/  @!PT LDS RZ, [RZ] ;  /* 0x00000000fffff984 */ /* 0x000fe20000000800 */
[----:B------:R-:W-:Y:S01]  /*4c60*/  @!PT LDS RZ, [RZ] ;  /* 0x00000000fffff984 */ /* 0x000fe20000000800 */
[----:B------:R-:W-:Y:S01]  /*4c70*/  @!PT LDS RZ, [RZ] ;  /* 0x00000000fffff984 */ /* 0x000fe20000000800 */
[----:B------:R-:W-:Y:S01]  /*4c80*/  @!PT LDS RZ, [RZ] ;  /* 0x00000000fffff984 */ /* 0x000fe20000000800 */
[----:B------:R2:W-:Y:S06]  /*4c90*/  MEMBAR.ALL.CTA ;  /* 0x0000000000007992 */ /* 0x0005ec0000008000 */
[----:B--2---:R-:W2:Y:S01]  /*4ca0*/  FENCE.VIEW.ASYNC.S ;  /* 0x00000000000073c6 */ /* 0x004ea20000000000 */
[----:B------:R-:W1:Y:S08]  /*4cb0*/  @!P1 LDC R14, c[0x0][0xb20] ;  /* 0x0002c800ff0e9b82 */ /* 0x000e700000000800 */
[----:B------:R-:W1:Y:S01]  /*4cc0*/  @!P1 LDC R9, c[0x0][0xb0c] ;  /* 0x0002c300ff099b82 */ /* 0x000e620000000800 */
[----:B--2---:R2:W-:Y:S01]  /*4cd0*/  SYNCS.ARRIVE.TRANS64.RED.A1T0 RZ, [R0+URZ], RZ ;  /* 0x000000ff00ff79a7 */ /* 0x0045e200081004ff */
[----:B---3--:R-:W-:Y:S04]  /*4ce0*/  LOP3.LUT P4, RZ, R18, 0x1, RZ, 0xc0, !PT ;  /* 0x0000000112ff7812 */ /* 0x008fe8000788c0ff */
[----:B------:R-:W-:Y:S09]  /*4cf0*/  P2R R73, PR, RZ, 0x10 ;  /* 0x00000010ff497803 */ /* 0x000ff20000000000 */
[----:B------:R-:W-:Y:S02]  /*4d00*/  @P4 MOV R31, R16 ;  /* 0x00000010001f4202 */ /* 0x000fe40000000f00 */
[----:B------:R-:W-:Y:S01]  /*4d10*/  @P4 LOP3.LUT R29, R17, 0xffff, RZ, 0xc0, !PT ;  /* 0x0000ffff111d4812 */ /* 0x000fe200078ec0ff */
[----:B--2-4-:R-:W-:Y:S06]  /*4d20*/  @!P0 BRA `(.L_x_83) ;  /* 0x0000000000a48947 */ /* 0x014fec0003800000 */
[----:B------:R-:W-:Y:S01]  /*4d30*/  IMAD.HI.U32 R36, R62, R25, RZ ;  /* 0x000000193e247227 */ /* 0x000fe200078e00ff */
[----:B------:R-:W-:Y:S02]  /*4d40*/  ISETP.NE.AND P0, PT, R24, 0x1, PT ;  /* 0x000000011800780c */ /* 0x000fe40003f05270 */
[----:B------:R-:W-:Y:S01]  /*4d50*/  ISETP.NE.AND P2, PT, R26, 0x1, PT ;  /* 0x000000011a00780c */ /* 0x000fe20003f45270 */
[-C--:B------:R-:W-:Y:S01]  /*4d60*/  IMAD.HI.U32 R34, R63, R56.reuse, RZ ;  /* 0x000000383f227227 */ /* 0x080fe200078e00ff */
[----:B------:R-:W-:Y:S02]  /*4d70*/  SHF.R.U32.HI R37, RZ, R61, R36 ;  /* 0x0000003dff257219 */ /* 0x000fe40000011624 */
[----:B------:R-:W-:Y:S01]  /*4d80*/  ISETP.NE.AND P3, PT, R28, 0x1, PT ;  /* 0x000000011c00780c */ /* 0x000fe20003f65270 */
[----:B------:R-:W-:Y:S01]  /*4d90*/  IMAD.HI.U32 R40, R29, R25, RZ ;  /* 0x000000191d287227 */ /* 0x000fe200078e00ff */
[----:B------:R-:W-:Y:S02]  /*4da0*/  SHF.R.U32.HI R34, RZ, R57, R34 ;  /* 0x00000039ff227219 */ /* 0x000fe40000011622 */
[----:B------:R-:W-:Y:S01]  /*4db0*/  SEL R3, R62, R37, !P0 ;  /* 0x000000253e037207 */ /* 0x000fe20004000000 */
[----:B------:R-:W-:Y:S01]  /*4dc0*/  IMAD.HI.U32 R38, R31, R56, RZ ;  /* 0x000000381f267227 */ /* 0x000fe200078e00ff */
[----:B------:R-:W-:Y:S03]  /*4dd0*/  SEL R7, R63, R34, !P3 ;  /* 0x000000223f077207 */ /* 0x000fe60005800000 */
[-C--:B------:R-:W-:Y:S01]  /*4de0*/  IMAD.HI.U32 R34, R3, R22.reuse, RZ ;  /* 0x0000001603227227 */ /* 0x080fe200078e00ff */
[----:B------:R-:W-:Y:S03]  /*4df0*/  SHF.R.U32.HI R38, RZ, R57, R38 ;  /* 0x00000039ff267219 */ /* 0x000fe60000011626 */
[----:B------:R-:W-:Y:S01]  /*4e00*/  IMAD.HI.U32 R36, R7, R22, RZ ;  /* 0x0000001607247227 */ /* 0x000fe200078e00ff */
[----:B------:R-:W-:Y:S02]  /*4e10*/  @P2 SHF.R.U32.HI R3, RZ, R23, R34 ;  /* 0x00000017ff032219 */ /* 0x000fe40000011622 */
[----:B------:R-:W-:Y:S02]  /*4e20*/  SHF.R.U32.HI R34, RZ, R61, R40 ;  /* 0x0000003dff227219 */ /* 0x000fe40000011628 */
[----:B------:R-:W-:Y:S01]  /*4e30*/  @P2 SHF.R.U32.HI R7, RZ, R23, R36 ;  /* 0x00000017ff072219 */ /* 0x000fe20000011624 */
[C---:B------:R-:W-:Y:S01]  /*4e40*/  IMAD R2, R26.reuse, R3, RZ ;  /* 0x000000031a027224 */ /* 0x040fe200078e02ff */
[----:B------:R-:W-:Y:S02]  /*4e50*/  SEL R5, R29, R34, !P0 ;  /* 0x000000221d057207 */ /* 0x000fe40004000000 */
[----:B------:R-:W-:Y:S01]  /*4e60*/  SEL R3, R31, R38, !P3 ;  /* 0x000000261f037207 */ /* 0x000fe20005800000 */
[----:B------:R-:W-:Y:S01]  /*4e70*/  IMAD R4, R26, R7, RZ ;  /* 0x000000071a047224 */ /* 0x000fe200078e02ff */
[C---:B------:R-:W-:Y:S01]  /*4e80*/  ISETP.GE.AND P0, PT, R5.reuse, R2, PT ;  /* 0x000000020500720c */ /* 0x040fe20003f06270 */
[----:B------:R-:W-:Y:S03]  /*4e90*/  IMAD.HI.U32 R6, R5, R22, RZ ;  /* 0x0000001605067227 */ /* 0x000fe600078e00ff */
[----:B------:R-:W-:Y:S01]  /*4ea0*/  ISETP.GE.OR P0, PT, R3, R4, P0 ;  /* 0x000000040300720c */ /* 0x000fe20000706670 */
[----:B------:R-:W-:Y:S01]  /*4eb0*/  IMAD.MOV R4, RZ, RZ, -R3 ;  /* 0x000000ffff047224 */ /* 0x000fe200078e0a03 */
[-C--:B------:R-:W-:Y:S03]  /*4ec0*/  SHF.R.U32.HI R6, RZ, R23.reuse, R6 ;  /* 0x00000017ff067219 */ /* 0x080fe60000011606 */
[----:B------:R-:W-:Y:S01]  /*4ed0*/  IMAD R31, R28, R4, R31 ;  /* 0x000000041c1f7224 */ /* 0x000fe200078e021f */
[----:B------:R-:W-:Y:S05]  /*4ee0*/  SEL R15, R5, R6, !P2 ;  /* 0x00000006050f7207 */ /* 0x000fea0005000000 */
[----:B------:R-:W-:Y:S02]  /*4ef0*/  IMAD.MOV R6, RZ, RZ, -R15 ;  /* 0x000000ffff067224 */ /* 0x000fe400078e0a0f */
[C---:B------:R-:W-:Y:S04]  /*4f00*/  @!P0 IMAD.HI.U32 R2, R3.reuse, R22, RZ ;  /* 0x0000001603028227 */ /* 0x040fe800078e00ff */
[----:B------:R-:W-:Y:S01]  /*4f10*/  IMAD R6, R26, R6, R5 ;  /* 0x000000061a067224 */ /* 0x000fe200078e0205 */
[----:B------:R-:W-:Y:S04]  /*4f20*/  @!P0 SHF.R.U32.HI R2, RZ, R23, R2 ;  /* 0x00000017ff028219 */ /* 0x000fe80000011602 */
[----:B------:R-:W-:Y:S02]  /*4f30*/  @!P0 SEL R0, R3, R2, !P2 ;  /* 0x0000000203008207 */ /* 0x000fe40005000000 */
[----:B------:R-:W-:Y:S02]  /*4f40*/  IADD3 R2, PT, PT, -R5, RZ, RZ ;  /* 0x000000ff05027210 */ /* 0x000fe40007ffe1ff */
[----:B------:R-:W-:Y:S01]  /*4f50*/  @!P0 IADD3 R8, PT, PT, R15, -R0, RZ ;  /* 0x800000000f088210 */ /* 0x000fe20007ffe0ff */
[----:B------:R-:W-:Y:S02]  /*4f60*/  @!P0 IMAD R0, R7, R6, R0 ;  /* 0x0000000607008224 */ /* 0x000fe400078e0200 */
[----:B------:R-:W-:Y:S02]  /*4f70*/  IMAD R29, R24, R2, R29 ;  /* 0x00000002181d7224 */ /* 0x000fe400078e021d */
[----:B------:R-:W-:Y:S02]  /*4f80*/  @!P0 IMAD R5, R8, R26, R3 ;  /* 0x0000001a08058224 */ /* 0x000fe400078e0203 */
[----:B------:R-:W-:Y:S04]  /*4f90*/  @!P0 IMAD.MOV.U32 R3, RZ, RZ, R0 ;  /* 0x000000ffff038224 */ /* 0x000fe800078e0000 */
[----:B------:R-:W-:Y:S02]  /*4fa0*/  IMAD R31, R3, R28, R31 ;  /* 0x0000001c031f7224 */ /* 0x000fe400078e021f */
[----:B------:R-:W-:Y:S07]  /*4fb0*/  IMAD R29, R5, R24, R29 ;  /* 0x00000018051d7224 */ /* 0x000fee00078e021d */
.L_x_83:
[----:B-1----:R-:W-:Y:S01]  /*4fc0*/  @!P1 ISETP.NE.AND P0, PT, R10, 0x1, PT ;  /* 0x000000010a00980c */ /* 0x002fe20003f05270 */
[----:B------:R-:W-:Y:S01]  /*4fd0*/  @!P1 IMAD.HI.U32 R3, R29, R11, RZ ;  /* 0x0000000b1d039227 */ /* 0x000fe200078e00ff */
[----:B------:R-:W-:Y:S01]  /*4fe0*/  R2UR UR42, R21 ;  /* 0x00000000152a72ca */ /* 0x000fe200000e0000 */
[----:B------:R-:W-:Y:S01]  /*4ff0*/  BSSY.RECONVERGENT B6, `(.L_x_84) ;  /* 0x0000031000067945 */ /* 0x000fe20003800200 */
[----:B------:R-:W-:Y:S01]  /*5000*/  R2UR UR41, R20 ;  /* 0x00000000142972ca */ /* 0x000fe200000e0000 */
[----:B------:R-:W-:Y:S01]  /*5010*/  @!P1 IMAD.HI.U32 R0, R31, R12, RZ ;  /* 0x0000000c1f009227 */ /* 0x000fe200078e00ff */
[----:B------:R-:W-:Y:S02]  /*5020*/  @!P1 SHF.R.U32.HI R2, RZ, R14, R3 ;  /* 0x0000000eff029219 */ /* 0x000fe40000011603 */
[----:B------:R-:W-:Y:S01]  /*5030*/  @!P1 ISETP.NE.AND P2, PT, R9, 0x1, PT ;  /* 0x000000010900980c */ /* 0x000fe20003f45270 */
[----:B------:R-:W-:Y:S01]  /*5040*/  VIADD R75, R75, 0x1 ;  /* 0x000000014b4b7836 */ /* 0x000fe20000000000 */
[----:B------:R-:W-:Y:S02]  /*5050*/  @!P1 SEL R2, R29, R2, !P0 ;  /* 0x000000021d029207 */ /* 0x000fe40004000000 */
[----:B------:R-:W-:Y:S02]  /*5060*/  @!P1 SHF.R.U32.HI R0, RZ, R13, R0 ;  /* 0x0000000dff009219 */ /* 0x000fe40000011600 */
[----:B------:R-:W-:Y:S01]  /*5070*/  LOP3.LUT P0, RZ, R66, 0x1b0, RZ, 0xc0, !PT ;  /* 0x000001b042ff7812 */ /* 0x000fe2000780c0ff */
[----:B------:R-:W-:Y:S01]  /*5080*/  USHF.L.U32 UR42, UR42, 0x6, URZ ;  /* 0x000000062a2a7899 */ /* 0x000fe200080006ff */
[----:B------:R-:W-:Y:S01]  /*5090*/  @!P1 SEL R3, R31, R0, !P2 ;  /* 0x000000001f039207 */ /* 0x000fe20005000000 */
[----:B------:R-:W-:Y:S01]  /*50a0*/  USHF.L.U32 UR41, UR41, 0x7, URZ ;  /* 0x0000000729297899 */ /* 0x000fe200080006ff */
[----:B------:R-:W-:Y:S03]  /*50b0*/  @P4 SHF.R.U32.HI R67, RZ, 0x10, R17 ;  /* 0x00000010ff434819 */ /* 0x000fe60000011611 */
[----:B------:R-:W-:Y:S02]  /*50c0*/  @!P1 IMAD.IADD R0, R2, 0x1, -R3 ;  /* 0x0000000102009824 */ /* 0x000fe400078e0a03 */
[----:B------:R-:W-:Y:S02]  /*50d0*/  @!P1 IMAD.IADD R2, R3, 0x1, -R2 ;  /* 0x0000000103029824 */ /* 0x000fe400078e0a02 */
[----:B------:R-:W-:Y:S02]  /*50e0*/  @!P1 IMAD R31, R0, R9, R31 ;  /* 0x00000009001f9224 */ /* 0x000fe400078e021f */
[----:B------:R-:W-:Y:S01]  /*50f0*/  @!P1 IMAD R29, R2, R10, R29 ;  /* 0x0000000a021d9224 */ /* 0x000fe200078e021d */
[----:B------:R-:W-:Y:S06]  /*5100*/  @!P0 BRA `(.L_x_85) ;  /* 0x00000000007c8947 */ /* 0x000fec0003800000 */
[----:B------:R-:W1:Y:S01]  /*5110*/  LDCU.64 UR8, c[0x4][0x80] ;  /* 0x01001000ff0877ac */ /* 0x000e620008000a00 */
[----:B------:R-:W-:Y:S01]  /*5120*/  MOV R2, 0x0 ;  /* 0x0000000000027802 */ /* 0x000fe20000000f00 */
[----:B------:R-:W-:Y:S02]  /*5130*/  HFMA2 R12, -RZ, RZ, 0, 5.9604644775390625e-08 ;  /* 0x00000001ff0c7431 */ /* 0x000fe400000001ff */
[----:B------:R-:W-:Y:S01]  /*5140*/  IMAD.MOV.U32 R8, RZ, RZ, 0x70 ;  /* 0x00000070ff087424 */ /* 0x000fe200078e00ff */
[----:B------:R2:W3:Y:S01]  /*5150*/  LDC.64 R14, c[0x4][R2] ;  /* 0x01000000020e7b82 */ /* 0x0004e20000000a00 */
[----:B------:R-:W4:Y:S01]  /*5160*/  LDCU.64 UR6, c[0x4][0x88] ;  /* 0x01001100ff0677ac */ /* 0x000f220008000a00 */
[----:B------:R-:W-:Y:S01]  /*5170*/  IMAD.MOV.U32 R13, RZ, RZ, RZ ;  /* 0x000000ffff0d7224 */ /* 0x000fe200078e00ff */
[----:B------:R-:W2:Y:S01]  /*5180*/  LDCU.64 UR4, c[0x4][0x8] ;  /* 0x01000100ff0477ac */ /* 0x000ea20008000a00 */
[----:B-1----:R-:W-:Y:S01]  /*5190*/  MOV R5, UR9 ;  /* 0x0000000900057c02 */ /* 0x002fe20008000f00 */
[----:B------:R-:W-:Y:S01]  /*51a0*/  IMAD.U32 R4, RZ, RZ, UR8 ;  /* 0x00000008ff047e24 */ /* 0x000fe2000f8e00ff */
[----:B----4-:R-:W-:Y:S01]  /*51b0*/  MOV R7, UR7 ;  /* 0x0000000700077c02 */ /* 0x010fe20008000f00 */
[----:B------:R-:W-:Y:S01]  /*51c0*/  IMAD.U32 R6, RZ, RZ, UR6 ;  /* 0x00000006ff067e24 */ /* 0x000fe2000f8e00ff */
[----:B--2---:R-:W-:Y:S01]  /*51d0*/  MOV R11, UR5 ;  /* 0x00000005000b7c02 */ /* 0x004fe20008000f00 */
[----:B------:R-:W-:Y:S02]  /*51e0*/  IMAD.U32 R10, RZ, RZ, UR4 ;  /* 0x00000004ff0a7e24 */ /* 0x000fe4000f8e00ff */
[----:B------:R-:W-:Y:S07]  /*51f0*/  LEPC R20, `(.L_x_86) ;  /* 0x000000001014794e */ /* 0x000fee0000000000 */
[----:B---3-5:R-:W-:Y:S05]  /*5200*/  CALL.ABS.NOINC R14 ;  /* 0x000000000e007343 */ /* 0x028fea0003c00000 */
.L_x_86:
[----:B------:R-:W1:Y:S01]  /*5210*/  LDCU.64 UR8, c[0x4][0x80] ;  /* 0x01001000ff0877ac */ /* 0x000e620008000a00 */
[----:B------:R-:W2:Y:S01]  /*5220*/  LDC.64 R2, c[0x4][R2] ;  /* 0x0100000002027b82 */ /* 0x000ea20000000a00 */
[----:B------:R-:W-:Y:S02]  /*5230*/  HFMA2 R12, -RZ, RZ, 0, 5.9604644775390625e-08 ;  /* 0x00000001ff0c7431 */ /* 0x000fe400000001ff */
[----:B------:R-:W-:Y:S02]  /*5240*/  IMAD.MOV.U32 R8, RZ, RZ, 0x70 ;  /* 0x00000070ff087424 */ /* 0x000fe400078e00ff */
[----:B------:R-:W-:Y:S01]  /*5250*/  IMAD.MOV.U32 R13, RZ, RZ, RZ ;  /* 0x000000ffff0d7224 */ /* 0x000fe200078e00ff */
[----:B------:R-:W3:Y:S01]  /*5260*/  LDCU.64 UR6, c[0x4][0x88] ;  /* 0x01001100ff0677ac */ /* 0x000ee20008000a00 */
[----:B------:R-:W4:Y:S01]  /*5270*/  LDCU.64 UR4, c[0x4][0x8] ;  /* 0x01000100ff0477ac */ /* 0x000f220008000a00 */
[----:B-1----:R-:W-:Y:S02]  /*5280*/  MOV R4, UR8 ;  /* 0x0000000800047c02 */ /* 0x002fe40008000f00 */
[----:B------:R-:W-:Y:S02]  /*5290*/  MOV R5, UR9 ;  /* 0x0000000900057c02 */ /* 0x000fe40008000f00 */
[----:B---3--:R-:W-:Y:S01]  /*52a0*/  MOV R7, UR7 ;  /* 0x0000000700077c02 */ /* 0x008fe20008000f00 */
[----:B------:R-:W-:Y:S01]  /*52b0*/  IMAD.U32 R6, RZ, RZ, UR6 ;  /* 0x00000006ff067e24 */ /* 0x000fe2000f8e00ff */
[----:B----4-:R-:W-:Y:S01]  /*52c0*/  MOV R11, UR5 ;  /* 0x00000005000b7c02 */ /* 0x010fe20008000f00 */
[----:B------:R-:W-:Y:S02]  /*52d0*/  IMAD.U32 R10, RZ, RZ, UR4 ;  /* 0x00000004ff0a7e24 */ /* 0x000fe4000f8e00ff */
[----:B------:R-:W-:Y:S07]  /*52e0*/  LEPC R20, `(.L_x_85) ;  /* 0x000000001014794e */ /* 0x000fee0000000000 */
[----:B--2---:R-:W-:Y:S05]  /*52f0*/  CALL.ABS.NOINC R2 ;  /* 0x0000000002007343 */ /* 0x004fea0003c00000 */
.L_x_85:
[----:B------:R-:W-:Y:S05]  /*5300*/  BSYNC.RECONVERGENT B6 ;  /* 0x0000000000067941 */ /* 0x000fea0003800200 */
.L_x_84:
[----:B------:R-:W-:Y:S01]  /*5310*/  ISETP.NE.U32.AND P4, PT, R54, RZ, PT ;  /* 0x000000ff3600720c */ /* 0x000fe20003f85070 */
[----:B------:R-:W-:Y:S01]  /*5320*/  UISETP.NE.AND UP2, UPT, UR50, URZ, UPT ;  /* 0x000000ff3200728c */ /* 0x000fe2000bf45270 */
[----:B------:R-:W-:Y:S01]  /*5330*/  ISETP.NE.U32.AND P2, PT, RZ, UR38, PT ;  /* 0x00000026ff007c0c */ /* 0x000fe2000bf45070 */
[----:B------:R-:W-:Y:S01]  /*5340*/  UISETP.NE.U32.AND UP1, UPT, UR44, URZ, UPT ;  /* 0x000000ff2c00728c */ /* 0x000fe2000bf25070 */
[----:B------:R-:W-:Y:S01]  /*5350*/  ISETP.NE.AND.EX P4, PT, R55, RZ, PT, P4 ;  /* 0x000000ff3700720c */ /* 0x000fe20003f85340 */
[----:B------:R-:W-:Y:S01]  /*5360*/  UPLOP3.LUT UP0, UPT, UPT, UPT, UPT, 0x40, 0x4 ;  /* 0x000000000004789c */ /* 0x000fe20003f0e870 */
[----:B------:R-:W-:Y:S01]  /*5370*/  ISETP.NE.AND.EX P2, PT, RZ, UR39, PT, P2 ;  /* 0x00000027ff007c0c */ /* 0x000fe2000bf45320 */
[----:B------:R-:W-:Y:S01]  /*5380*/  UISETP.NE.AND.EX UP1, UPT, UR45, URZ, UPT, UP1 ;  /* 0x000000ff2d00728c */ /* 0x000fe2000bf25310 */
[----:B------:R-:W-:Y:S04]  /*5390*/  PLOP3.LUT P1, PT, PT, PT, UP2, 0x80, 0x8 ;  /* 0x000000000008781c */ /* 0x000fe80003f2f028 */
[----:B------:R-:W-:Y:S06]  /*53a0*/  @UP2 UPLOP3.LUT UP0, UPT, UPT, UPT, UP1, 0x80, 0x8 ;  /* 0x000000000008289c */ /* 0x000fec0003f0f010 */
[----:B------:R-:W-:Y:S01]  /*53b0*/  PLOP3.LUT P0, PT, PT, PT, UP0, 0x80, 0x8 ;  /* 0x000000000008781c */ /* 0x000fe20003f0f008 */
[----:B------:R-:W-:Y:S01]  /*53c0*/  @!UPT UIADD3 URZ, UPT, UPT, URZ, URZ, URZ ;  /* 0x000000fffffff290 */ /* 0x000fe2000fffe0ff */
[----:B------:R-:W-:Y:S11]  /*53d0*/  BRA.U !UP1, `(.L_x_87) ;  /* 0x0000000109387547 */ /* 0x000ff6000b800000 */
[----:B------:R-:W-:Y:S01]  /*53e0*/  UISETP.NE.U32.AND UP0, UPT, UR38, URZ, UPT ;  /* 0x000000ff2600728c */ /* 0x000fe2000bf05070 */
[----:B------:R-:W-:Y:S02]  /*53f0*/  HFMA2 R0, -RZ, RZ, 0, 5.9604644775390625e-08 ;  /* 0x00000001ff007431 */ /* 0x000fe400000001ff */
[----:B------:R-:W-:Y:S01]  /*5400*/  IMAD.MOV.U32 R59, RZ, RZ, 0x1 ;  /* 0x00000001ff3b7424 */ /* 0x000fe200078e00ff */
[----:B------:R-:W-:Y:S06]  /*5410*/  UISETP.NE.AND.EX UP0, UPT, UR39, URZ, UPT, UP0 ;  /* 0x000000ff2700728c */ /* 0x000fec000bf05300 */
[----:B------:R-:W-:Y:S05]  /*5420*/  PLOP3.LUT P3, PT, PT, PT, UP0, 0x80, 0x8 ;  /* 0x000000000008781c */ /* 0x000fea0003f6f008 */
[----:B------:R-:W1:Y:S01]  /*5430*/  @UP0 LDCU.64 UR6, c[0x0][0x888] ;  /* 0x00011100ff0607ac */ /* 0x000e620008000a00 */
[----:B------:R-:W-:Y:S07]  /*5440*/  @UP0 UIMAD UR4, UR36, UR44, URZ ;  /* 0x0000002c240402a4 */ /* 0x000fee000f8e02ff */
[----:B------:R-:W-:Y:S01]  /*5450*/  @!P3 PRMT R59, R0, 0x7610, R59 ;  /* 0x00007610003bb816 */ /* 0x000fe2000000003b */
[----:B-1----:R-:W-:Y:S03]  /*5460*/  @UP0 UIMAD.WIDE UR6, UR4, 0x4, UR6 ;  /* 0x00000004040608a5 */ /* 0x002fe6000f8e0206 */
[----:B------:R-:W1:Y:S03]  /*5470*/  @!UP0 LDCU UR4, c[0x0][0x880] ;  /* 0x00011000ff0487ac */ /* 0x000e660008000800 */
[----:B------:R-:W-:Y:S01]  /*5480*/  IMAD.U32 R2, RZ, RZ, UR6 ;  /* 0x00000006ff027e24 */ /* 0x000fe2000f8e00ff */
[----:B------:R-:W-:Y:S05]  /*5490*/  MOV R3, UR7 ;  /* 0x0000000700037c02 */ /* 0x000fea0008000f00 */
[----:B-----5:R2:W5:Y:S02]  /*54a0*/  @P3 LDG.E R35, desc[UR46][R2.64] ;  /* 0x0000002e02233981 */ /* 0x020564000c1e1900 */
[----:B-12---:R-:W-:Y:S02]  /*54b0*/  @!P3 IMAD.U32 R35, RZ, RZ, UR4 ;  /* 0x00000004ff23be24 */ /* 0x006fe4000f8e00ff */
.L_x_87:
[----:B------:R-:W-:Y:S05]  /*54c0*/  @!P4 BRA `(.L_x_88) ;  /* 0x000000000020c947 */ /* 0x000fea0003800000 */
[----:B------:R-:W-:Y:S04]  /*54d0*/  ISETP.NE.U32.AND P3, PT, R52, RZ, PT ;  /* 0x000000ff3400720c */ /* 0x000fe80003f65070 */
[----:B------:R-:W-:Y:S11]  /*54e0*/  ISETP.NE.AND.EX P3, PT, R53, RZ, PT, P3 ;  /* 0x000000ff3500720c */ /* 0x000ff60003f65330 */
[----:B------:R-:W-:Y:S02]  /*54f0*/  @!UPT UIADD3 URZ, UPT, UPT, URZ, URZ, URZ ;  /* 0x000000fffffff290 */ /* 0x000fe4000fffe0ff */
[----:B------:R-:W1:Y:S01]  /*5500*/  @P3 LDC.64 R2, c[0x0][0x8a8] ;  /* 0x00022a00ff023b82 */ /* 0x000e620000000a00 */
[----:B------:R-:W-:Y:S04]  /*5510*/  @P3 IMAD R0, R54, UR36, RZ ;  /* 0x0000002436003c24 */ /* 0x000fe8000f8e02ff */
[----:B-1----:R-:W-:Y:S05]  /*5520*/  @P3 IMAD.WIDE R2, R0, 0x4, R2 ;  /* 0x0000000400023825 */ /* 0x002fea00078e0202 */
[----:B-----5:R1:W5:Y:S02]  /*5530*/  @P3 LDG.E R33, desc[UR46][R2.64] ;  /* 0x0000002e02213981 */ /* 0x020364000c1e1900 */
[----:B-1----:R-:W2:Y:S02]  /*5540*/  @!P3 LDC R33, c[0x0][0x8a0] ;  /* 0x00022800ff21bb82 */ /* 0x002ea40000000800 */
.L_x_88:
[----:B-----5:R-:W-:Y:S01]  /*5550*/  FSETP.NEU.AND P3, PT, R35, RZ, PT ;  /* 0x000000ff2300720b */ /* 0x020fe20003f6d000 */
[----:B------:R-:W-:Y:S01]  /*5560*/  IMAD.SHL.U32 R80, R64, 0x2, RZ ;  /* 0x0000000240507824 */ /* 0x000fe200078e00ff */
[----:B------:R-:W-:Y:S01]  /*5570*/  SEL R7, RZ, 0xffffffff, P2 ;  /* 0xffffffffff077807 */ /* 0x000fe20001000000 */
[----:B------:R-:W-:Y:S01]  /*5580*/  BSSY B1, `(.L_x_89) ;  /* 0x0000036000017945 */ /* 0x000fe20003800000 */
[----:B------:R-:W-:Y:S01]  /*5590*/  @P1 LOP3.LUT P2, RZ, R59, 0xff, RZ, 0xc0, !PT ;  /* 0x000000ff3bff1812 */ /* 0x000fe2000784c0ff */
[----:B------:R-:W-:Y:S01]  /*55a0*/  VIADD R78, R80, UR48 ;  /* 0x00000030504e7c36 */ /* 0x000fe20008000000 */
[----:B------:R-:W-:Y:S01]  /*55b0*/  @P1 SEL R2, RZ, 0xffffffff, P3 ;  /* 0xffffffffff021807 */ /* 0x000fe20001800000 */
[----:B------:R-:W-:Y:S01]  /*55c0*/  IMAD.MOV.U32 R81, RZ, RZ, 0x1 ;  /* 0x00000001ff517424 */ /* 0x000fe200078e00ff */
[----:B------:R-:W-:Y:S01]  /*55d0*/  LOP3.LUT R70, R70, 0x1, RZ, 0x3c, !PT ;  /* 0x0000000146467812 */ /* 0x000fe200078e3cff */
[----:B------:R-:W-:Y:S01]  /*55e0*/  IMAD.MOV.U32 R39, RZ, RZ, RZ ;  /* 0x000000ffff277224 */ /* 0x000fe200078e00ff */
[----:B------:R-:W-:Y:S02]  /*55f0*/  @P0 SEL R2, R7, R2, !P2 ;  /* 0x0000000207020207 */ /* 0x000fe40005000000 */
[----:B------:R-:W-:Y:S02]  /*5600*/  CS2R R50, SRZ ;  /* 0x0000000000327805 */ /* 0x000fe4000001ff00 */
[----:B------:R-:W-:Y:S02]  /*5610*/  LEA R79, R30, UR48, 0x3 ;  /* 0x000000301e4f7c11 */ /* 0x000fe4000f8e18ff */
[----:B------:R-:W-:Y:S02]  /*5620*/  CS2R R48, SRZ ;  /* 0x0000000000307805 */ /* 0x000fe4000001ff00 */
[----:B------:R-:W-:Y:S02]  /*5630*/  @P1 LOP3.LUT R2, R2, 0x1, RZ, 0xc0, !PT ;  /* 0x0000000102021812 */ /* 0x000fe400078ec0ff */
[----:B------:R-:W-:Y:S02]  /*5640*/  CS2R R42, SRZ ;  /* 0x00000000002a7805 */ /* 0x000fe4000001ff00 */
[----:B------:R-:W-:Y:S02]  /*5650*/  SHF.L.U32 R0, R69, 0x1f, RZ ;  /* 0x0000001f45007819 */ /* 0x000fe400000006ff */
[----:B------:R-:W-:Y:S02]  /*5660*/  CS2R R40, SRZ ;  /* 0x0000000000287805 */ /* 0x000fe4000001ff00 */
[----:B------:R-:W-:Y:S01]  /*5670*/  ISETP.NE.U32.OR P5, PT, R2, 0x1, !P1 ;  /* 0x000000010200780c */ /* 0x000fe20004fa5470 */
[----:B------:R-:W-:Y:S01]  /*5680*/  IMAD.IADD R77, R71, 0x1, R78 ;  /* 0x00000001474d7824 */ /* 0x000fe200078e024e */
[----:B------:R-:W-:Y:S02]  /*5690*/  PLOP3.LUT P2, PT, PT, PT, UP1, 0x80, 0x8 ;  /* 0x000000000008781c */ /* 0x000fe40003f4f018 */
[----:B------:R-:W-:Y:S02]  /*56a0*/  LEA.HI R5, R30, R30, RZ, 0x1 ;  /* 0x0000001e1e057211 */ /* 0x000fe400078f08ff */
[----:B------:R-:W-:Y:S02]  /*56b0*/  LOP3.LUT P4, R74, R59, 0xff, RZ, 0xc0, !PT ;  /* 0x000000ff3b4a7812 */ /* 0x000fe4000788c0ff */
[----:B------:R-:W-:Y:S01]  /*56c0*/  SEL R2, RZ, 0xffffffff, P3 ;  /* 0xffffffffff027807 */ /* 0x000fe20001800000 */
[C---:B------:R-:W-:Y:S01]  /*56d0*/  IMAD.SHL.U32 R3, R5.reuse, 0x40, RZ ;  /* 0x0000004005037824 */ /* 0x040fe200078e00ff */
[----:B------:R-:W-:Y:S02]  /*56e0*/  LOP3.LUT R5, R5, 0xffe, RZ, 0xc0, !PT ;  /* 0x00000ffe05057812 */ /* 0x000fe400078ec0ff */
[----:B------:R-:W-:Y:S02]  /*56f0*/  P2R R76, PR, RZ, 0x20 ;  /* 0x00000020ff4c7803 */ /* 0x000fe40000000000 */
[----:B------:R-:W-:Y:S01]  /*5700*/  @P5 SHF.L.U32 R4, R70, 0x1f, RZ ;  /* 0x0000001f46045819 */ /* 0x000fe200000006ff */
[----:B------:R-:W-:Y:S01]  /*5710*/  IMAD.IADD R34, R30, 0x1, -R5 ;  /* 0x000000011e227824 */ /* 0x000fe200078e0a05 */
[----:B------:R-:W-:Y:S02]  /*5720*/  @P2 SEL R2, R7, R2, !P4 ;  /* 0x0000000207022207 */ /* 0x000fe40006000000 */
[----:B------:R-:W1:Y:S01]  /*5730*/  @P5 SYNCS.PHASECHK.TRANS64.TRYWAIT P1, [UR48+0x30], R4 ;  /* 0x00003004ff0055a7 */ /* 0x000e620008021130 */
[----:B------:R-:W-:Y:S02]  /*5740*/  LOP3.LUT R3, R3, 0xffffff80, RZ, 0xc0, !PT ;  /* 0xffffff8003037812 */ /* 0x000fe400078ec0ff */
[----:B------:R-:W-:Y:S03]  /*5750*/  LOP3.LUT R2, R2, 0x1, RZ, 0xc0, !PT ;  /* 0x0000000102027812 */ /* 0x000fe600078ec0ff */
[----:B------:R-:W-:Y:S01]  /*5760*/  IMAD.IADD R3, R32, 0x1, R3 ;  /* 0x0000000120037824 */ /* 0x000fe200078e0203 */
[----:B------:R-:W-:Y:S03]  /*5770*/  ISETP.NE.U32.AND P2, PT, R2, 0x1, PT ;  /* 0x000000010200780c */ /* 0x000fe60003f45070 */
[----:B------:R-:W-:Y:S01]  /*5780*/  IMAD R34, R34, 0x100000, R3 ;  /* 0x0010000022227824 */ /* 0x000fe200078e0203 */
[----:B------:R-:W-:Y:S01]  /*5790*/  P2R R82, PR, RZ, 0x4 ;  /* 0x00000004ff527803 */ /* 0x000fe20000000000 */
[----:B------:R3:W4:Y:S01]  /*57a0*/  SYNCS.PHASECHK.TRANS64.TRYWAIT P0, [R79+URZ+0xa0], R0 ;  /* 0x0000a0004f0075a7 */ /* 0x00072200080011ff */
[----:B-1----:R-:W-:Y:S01]  /*57b0*/  @P5 SEL R81, RZ, 0x1, !P1 ;  /* 0x00000001ff515807 */ /* 0x002fe20004800000 */
[----:B---3--:R-:W-:Y:S06]  /*57c0*/  @!P5 BRA `(.L_x_90) ;  /* 0x000000000044d947 */ /* 0x008fec0003800000 */
[----:B------:R-:W-:Y:S01]  /*57d0*/  IMAD.MOV.U32 R50, RZ, RZ, RZ ;  /* 0x000000ffff327224 */ /* 0x000fe200078e00ff */
[----:B------:R-:W-:Y:S01]  /*57e0*/  ISETP.NE.AND P1, PT, R81, RZ, PT ;  /* 0x000000ff5100720c */ /* 0x000fe20003f25270 */
[----:B------:R-:W-:Y:S01]  /*57f0*/  BSSY B0, `(.L_x_91) ;  /* 0x0000008000007945 */ /* 0x000fe20003800000 */
[----:B------:R-:W-:Y:S02]  /*5800*/  CS2R R42, SRZ ;  /* 0x00000000002a7805 */ /* 0x000fe4000001ff00 */
[----:B------:R-:W-:Y:S02]  /*5810*/  CS2R R40, SRZ ;  /* 0x0000000000287805 */ /* 0x000fe4000001ff00 */
[----:B------:R-:W-:Y:S07]  /*5820*/  CS2R R48, SRZ ;  /* 0x0000000000307805 */ /* 0x000fee000001ff00 */
[----:B------:R-:W-:Y:S05]  /*5830*/  @P1 BRA `(.L_x_92) ;  /* 0x00000000000c1947 */ /* 0x000fea0003800000 */
[----:B------:R-:W-:Y:S04]  /*5840*/  SHF.L.U32 R3, R70, 0x1f, RZ ;  /* 0x0000001f46037819 */ /* 0x000fe800000006ff */
[----:B------:R-:W1:Y:S02]  /*5850*/  SYNCS.PHASECHK.TRANS64.TRYWAIT P1, [UR48+0x30], R3 ;  /* 0x00003003ff0075a7 */ /* 0x000e640008021130 */
[----:B-1----:R-:W-:Y:S05]  /*5860*/  @!P1 BRA `(.L_x_93) ;  /* 0x0000002c00849947 */ /* 0x002fea0003800000 */
.L_x_92:
[----:B------:R-:W-:Y:S05]  /*5870*/  BSYNC B0 ;  /* 0x0000000000007941 */ /* 0x000fea0003800000 */
.L_x_91:
[----:B------:R-:W-:Y:S01]  /*5880*/  ISETP.NE.AND P1, PT, R82, RZ, PT ;  /* 0x000000ff5200720c */ /* 0x000fe20003f25270 */
[----:B------:R-:W-:Y:S11]  /*5890*/  HFMA2 R39, -RZ, RZ, 0, 5.9604644775390625e-08 ;  /* 0x00000001ff277431 */ /* 0x000ff600000001ff */
[----:B------:R-:W-:Y:S01]  /*58a0*/  @!UPT UIADD3 URZ, UPT, UPT, URZ, URZ, URZ ;  /* 0x000000fffffff290 */ /* 0x000fe2000fffe0ff */
[----:B------:R-:W-:Y:S05]  /*58b0*/  @P1 WARPSYNC.ALL ;  /* 0x0000000000001948 */ /* 0x000fea0003800000 */
[----:B------:R3:W1:Y:S04]  /*58c0*/  @P1 LDSM.16.M88.4 R40, [R80+UR48+0x200] ;  /* 0x000200305028183b */ /* 0x0006680008000200 */
[----:B------:R3:W1:Y:S02]  /*58d0*/  @P1 LDSM.16.M88.4 R48, [R77+0x200] ;  /* 0x000200004d30183b */ /* 0x0006640000000200 */
.L_x_90:
[----:B------:R-:W-:Y:S05]  /*58e0*/  BSYNC B1 ;  /* 0x0000000000017941 */ /* 0x000fea0003800000 */
.L_x_89:
[----:B-1----:R-:W-:Y:S04]  /*58f0*/  SHF.R.U32.HI R2, RZ, 0x15, R34 ;  /* 0x00000015ff027819 */ /* 0x002fe80000011622 */
[----:B------:R-:W-:Y:S01]  /*5900*/  LOP3.LUT P1, RZ, R2, 0x3, R65, 0x48, !PT ;  /* 0x0000000302ff7812 */ /* 0x000fe20007824841 */
[----:B------:R-:W-:Y:S01]  /*5910*/  @!UPT UIADD3 URZ, UPT, UPT, URZ, URZ, URZ ;  /* 0x000000fffffff290 */ /* 0x000fe2000fffe0ff */
[----:B----4-:R-:W-:Y:S11]  /*5920*/  @P0 BRA `(.L_x_94) ;  /* 0x0000000000080947 */ /* 0x010ff60003800000 */
[----:B------:R-:W1:Y:S02]  /*5930*/  SYNCS.PHASECHK.TRANS64.TRYWAIT P0, [R79+URZ+0xa0], R0 ;  /* 0x0000a0004f0075a7 */ /* 0x000e6400080011ff */
[----:B-1----:R-:W-:Y:S05]  /*5940*/  @!P0 BRA `(.L_x_95) ;  /* 0x0000002c00648947 */ /* 0x002fea0003800000 */
.L_x_94:
[----:B------:R-:W-:Y:S05]  /*5950*/  @!P1 BRA `(.L_x_96) ;  /* 0x0000000000409947 */ /* 0x000fea0003800000 */
[----:B------:R-:W4:Y:S01]  /*5960*/  LDCU.64 UR8, c[0x4][0x70] ;  /* 0x01000e00ff0877ac */ /* 0x000f220008000a00 */
[----:B------:R-:W-:Y:S01]  /*5970*/  MOV R3, 0x0 ;  /* 0x0000000000037802 */ /* 0x000fe20000000f00 */
[----:B------:R-:W-:Y:S02]  /*5980*/  HFMA2 R12, -RZ, RZ, 0, 5.9604644775390625e-08 ;  /* 0x00000001ff0c7431 */ /* 0x000fe400000001ff */
[----:B------:R-:W-:Y:S02]  /*5990*/  IMAD.MOV.U32 R8, RZ, RZ, 0x192 ;  /* 0x00000192ff087424 */ /* 0x000fe400078e00ff */
[----:B------:R-:W-:Y:S01]  /*59a0*/  IMAD.MOV.U32 R13, RZ, RZ, RZ ;  /* 0x000000ffff0d7224 */ /* 0x000fe200078e00ff */
[----:B------:R-:W5:Y:S01]  /*59b0*/  LDCU.64 UR6, c[0x4][0x78] ;  /* 0x01000f00ff0677ac */ /* 0x000f620008000a00 */
[----:B------:R-:W1:Y:S01]  /*59c0*/  LDC.64 R2, c[0x4][R3] ;  /* 0x0100000003027b82 */ /* 0x000e620000000a00 */
[----:B------:R-:W2:Y:S01]  /*59d0*/  LDCU.64 UR4, c[0x4][0x10] ;  /* 0x01000200ff0477ac */ /* 0x000ea20008000a00 */
[----:B----4-:R-:W-:Y:S01]  /*59e0*/  MOV R5, UR9 ;  /* 0x0000000900057c02 */ /* 0x010fe20008000f00 */
[----:B------:R-:W-:Y:S01]  /*59f0*/  IMAD.U32 R4, RZ, RZ, UR8 ;  /* 0x00000008ff047e24 */ /* 0x000fe2000f8e00ff */
[----:B-----5:R-:W-:Y:S01]  /*5a00*/  MOV R7, UR7 ;  /* 0x0000000700077c02 */ /* 0x020fe20008000f00 */
[----:B------:R-:W-:Y:S01]  /*5a10*/  IMAD.U32 R6, RZ, RZ, UR6 ;  /* 0x00000006ff067e24 */ /* 0x000fe2000f8e00ff */
[----:B--2---:R-:W-:Y:S01]  /*5a20*/  MOV R11, UR5 ;  /* 0x00000005000b7c02 */ /* 0x004fe20008000f00 */
[----:B------:R-:W-:Y:S02]  /*5a30*/  IMAD.U32 R10, RZ, RZ, UR4 ;  /* 0x00000004ff0a7e24 */ /* 0x000fe4000f8e00ff */
[----:B------:R-:W-:Y:S07]  /*5a40*/  LEPC R20, `(.L_x_96) ;  /* 0x000000001014794e */ /* 0x000fee0000000000 */
[----:B-1-3--:R-:W-:Y:S05]  /*5a50*/  CALL.ABS.NOINC R2 ;  /* 0x0000000002007343 */ /* 0x00afea0003c00000 */
.L_x_96:
[----:B------:R-:W-:Y:S01]  /*5a60*/  SHF.L.U32 R20, R40, 0x10, RZ ;  /* 0x0000001028147819 */ /* 0x000fe200000006ff */
[----:B------:R-:W-:Y:S05]  /*5a70*/  WARPSYNC.ALL ;  /* 0x0000000000007948 */ /* 0x000fea0003800000 */
[----:B------:R-:W-:Y:S01]  /*5a80*/  R2UR UR4, R34 ;  /* 0x00000000220472ca */ /* 0x000fe200000e0000 */
[----:B------:R-:W-:Y:S01]  /*5a90*/  BSSY.RECONVERGENT B0, `(.L_x_97) ;  /* 0x000004e000007945 */ /* 0x000fe20003800200 */
[----:B------:R-:W-:Y:S02]  /*5aa0*/  LOP3.LUT R21, R40, 0xffff0000, RZ, 0xc0, !PT ;  /* 0xffff000028157812 */ /* 0x000fe400078ec0ff */
[----:B------:R-:W-:Y:S02]  /*5ab0*/  LOP3.LUT R36, R41, 0xffff0000, RZ, 0xc0, !PT ;  /* 0xffff000029247812 */ /* 0x000fe400078ec0ff */
[----:B------:R-:W-:Y:S02]  /*5ac0*/  SHF.L.U32 R37, R43, 0x10, RZ ;  /* 0x000000102b257819 */ /* 0x000fe400000006ff */
[----:B------:R-:W-:Y:S02]  /*5ad0*/  LOP3.LUT R38, R51, 0xffff0000, RZ, 0xc0, !PT ;  /* 0xffff000033267812 */ /* 0x000fe400078ec0ff */
[----:B------:R-:W-:Y:S03]  /*5ae0*/  ISETP.NE.AND P0, PT, R72, RZ, PT ;  /* 0x000000ff4800720c */ /* 0x000fe60003f05270 */
[----:B------:R-:W1:Y:S02]  /*5af0*/  LDTM.16dp256bit.x4 R4, tmem[UR4] ;  /* 0x00000004000479ee */ /* 0x000e640008120000 */
[C---:B-12---:R-:W-:Y:S01]  /*5b00*/  FMUL R0, R33.reuse, R4 ;  /* 0x0000000421007220 */ /* 0x046fe20000400000 */
[C---:B------:R-:W-:Y:S01]  /*5b10*/  FMUL R2, R33.reuse, R5 ;  /* 0x0000000521027220 */ /* 0x040fe20000400000 */
[C---:B------:R-:W-:Y:S01]  /*5b20*/  FMUL R3, R33.reuse, R6 ;  /* 0x0000000621037220 */ /* 0x040fe20000400000 */
[----:B------:R-:W-:Y:S01]  /*5b30*/  FMUL R7, R33, R7 ;  /* 0x0000000721077220 */ /* 0x000fe20000400000 */
[----:B------:R-:W-:Y:S01]  /*5b40*/  FFMA R0, R35, R20, R0 ;  /* 0x0000001423007223 */ /* 0x000fe20000000000 */
[----:B------:R-:W-:Y:S01]  /*5b50*/  SHF.L.U32 R20, R41, 0x10, RZ ;  /* 0x0000001029147819 */ /* 0x000fe200000006ff */
[----:B------:R-:W-:Y:S01]  /*5b60*/  FFMA R2, R35, R21, R2 ;  /* 0x0000001523027223 */ /* 0x000fe20000000002 */
[C---:B------:R-:W-:Y:S01]  /*5b70*/  SHF.L.U32 R21, R42.reuse, 0x10, RZ ;  /* 0x000000102a157819 */ /* 0x040fe200000006ff */
[C---:B------:R-:W-:Y:S01]  /*5b80*/  FMUL R4, R33.reuse, R8 ;  /* 0x0000000821047220 */ /* 0x040fe20000400000 */
[----:B------:R-:W-:Y:S01]  /*5b90*/  FMUL R5, R33, R9 ;  /* 0x0000000921057220 */ /* 0x000fe20000400000 */
[C---:B------:R-:W-:Y:S01]  /*5ba0*/  FFMA R3, R35.reuse, R20, R3 ;  /* 0x0000001423037223 */ /* 0x040fe20000000003 */
[----:B------:R-:W-:Y:S01]  /*5bb0*/  LOP3.LUT R20, R42, 0xffff0000, RZ, 0xc0, !PT ;  /* 0xffff00002a147812 */ /* 0x000fe200078ec0ff */
[----:B------:R-:W-:Y:S01]  /*5bc0*/  FFMA R7, R35, R36, R7 ;  /* 0x0000002423077223 */ /* 0x000fe20000000007 */
[----:B------:R-:W-:Y:S01]  /*5bd0*/  LOP3.LUT R36, R43, 0xffff0000, RZ, 0xc0, !PT ;  /* 0xffff00002b247812 */ /* 0x000fe200078ec0ff */
[C---:B------:R-:W-:Y:S01]  /*5be0*/  FMUL R6, R33.reuse, R10 ;  /* 0x0000000a21067220 */ /* 0x040fe20000400000 */
[----:B------:R-:W-:Y:S01]  /*5bf0*/  F2FP.BF16.F32.PACK_AB R44, R2, R0 ;  /* 0x00000000022c723e */ /* 0x000fe200000010ff */
[----:B------:R-:W-:Y:S01]  /*5c00*/  FMUL R11, R33, R11 ;  /* 0x0000000b210b7220 */ /* 0x000fe20000400000 */
[----:B------:R-:W-:Y:S01]  /*5c10*/  F2FP.BF16.F32.PACK_AB R45, R7, R3 ;  /* 0x00000003072d723e */ /* 0x000fe200000010ff */
[----:B------:R-:W-:Y:S01]  /*5c20*/  FFMA R4, R35, R21, R4 ;  /* 0x0000001523047223 */ /* 0x000fe20000000004 */
[----:B------:R-:W-:Y:S01]  /*5c30*/  SHF.L.U32 R21, R49, 0x10, RZ ;  /* 0x0000001031157819 */ /* 0x000fe200000006ff */
[C---:B------:R-:W-:Y:S01]  /*5c40*/  FFMA R5, R35.reuse, R20, R5 ;  /* 0x0000001423057223 */ /* 0x040fe20000000005 */
[C---:B------:R-:W-:Y:S01]  /*5c50*/  SHF.L.U32 R20, R48.reuse, 0x10, RZ ;  /* 0x0000001030147819 */ /* 0x040fe200000006ff */
[----:B------:R-:W-:Y:S01]  /*5c60*/  FFMA R6, R35, R37, R6 ;  /* 0x0000002523067223 */ /* 0x000fe20000000006 */
[----:B------:R-:W-:Y:S01]  /*5c70*/  SHF.L.U32 R37, R51, 0x10, RZ ;  /* 0x0000001033257819 */ /* 0x000fe200000006ff */
[----:B------:R-:W-:Y:S01]  /*5c80*/  FFMA R11, R35, R36, R11 ;  /* 0x00000024230b7223 */ /* 0x000fe2000000000b */
[C---:B------:R-:W-:Y:S01]  /*5c90*/  FMUL R8, R33.reuse, R12 ;  /* 0x0000000c21087220 */ /* 0x040fe20000400000 */
[----:B------:R-:W-:Y:S01]  /*5ca0*/  LOP3.LUT R36, R48, 0xffff0000, RZ, 0xc0, !PT ;  /* 0xffff000030247812 */ /* 0x000fe200078ec0ff */
[C---:B------:R-:W-:Y:S01]  /*5cb0*/  FMUL R9, R33.reuse, R13 ;  /* 0x0000000d21097220 */ /* 0x040fe20000400000 */
[----:B------:R-:W-:Y:S01]  /*5cc0*/  FMUL R10, R33, R14 ;  /* 0x0000000e210a7220 */ /* 0x000fe20000400000 */
[----:B------:R-:W-:Y:S01]  /*5cd0*/  FFMA R8, R35, R20, R8 ;  /* 0x0000001423087223 */ /* 0x000fe20000000008 */
[----:B------:R-:W-:Y:S01]  /*5ce0*/  LOP3.LUT R20, R49, 0xffff0000, RZ, 0xc0, !PT ;  /* 0xffff000031147812 */ /* 0x000fe200078ec0ff */
[C---:B------:R-:W-:Y:S01]  /*5cf0*/  FFMA R9, R35.reuse, R36, R9 ;  /* 0x0000002423097223 */ /* 0x040fe20000000009 */
[----:B------:R-:W-:Y:S01]  /*5d00*/  FFMA R10, R35, R21, R10 ;  /* 0x00000015230a7223 */ /* 0x000fe2000000000a */
[C---:B------:R-:W-:Y:S01]  /*5d10*/  FMUL R15, R33.reuse, R15 ;  /* 0x0000000f210f7220 */ /* 0x040fe20000400000 */
[C---:B------:R-:W-:Y:S01]  /*5d20*/  SHF.L.U32 R21, R50.reuse, 0x10, RZ ;  /* 0x0000001032157819 */ /* 0x040fe200000006ff */
[C---:B------:R-:W-:Y:S01]  /*5d30*/  FMUL R12, R33.reuse, R16 ;  /* 0x00000010210c7220 */ /* 0x040fe20000400000 */
[----:B------:R-:W-:Y:S01]  /*5d40*/  LOP3.LUT R36, R50, 0xffff0000, RZ, 0xc0, !PT ;  /* 0xffff000032247812 */ /* 0x000fe200078ec0ff */
[C---:B------:R-:W-:Y:S01]  /*5d50*/  FMUL R13, R33.reuse, R17 ;  /* 0x00000011210d7220 */ /* 0x040fe20000400000 */
[----:B------:R-:W-:Y:S01]  /*5d60*/  FMUL R14, R33, R18 ;  /* 0x00000012210e7220 */ /* 0x000fe20000400000 */
[----:B------:R-:W-:Y:S01]  /*5d70*/  FFMA R15, R35, R20, R15 ;  /* 0x00000014230f7223 */ /* 0x000fe2000000000f */
[----:B------:R-:W-:Y:S01]  /*5d80*/  FMUL R19, R33, R19 ;  /* 0x0000001321137220 */ /* 0x000fe20000400000 */
[C---:B------:R-:W-:Y:S01]  /*5d90*/  FFMA R12, R35.reuse, R21, R12 ;  /* 0x00000015230c7223 */ /* 0x040fe2000000000c */
[C---:B------:R-:W-:Y:S01]  /*5da0*/  FFMA R13, R35.reuse, R36, R13 ;  /* 0x00000024230d7223 */ /* 0x040fe2000000000d */
[C---:B------:R-:W-:Y:S01]  /*5db0*/  FFMA R14, R35.reuse, R37, R14 ;  /* 0x00000025230e7223 */ /* 0x040fe2000000000e */
[----:B------:R-:W-:Y:S01]  /*5dc0*/  FFMA R19, R35, R38, R19 ;  /* 0x0000002623137223 */ /* 0x000fe20000000013 */
[----:B------:R-:W-:Y:S02]  /*5dd0*/  F2FP.BF16.F32.PACK_AB R46, R5, R4 ;  /* 0x00000004052e723e */ /* 0x000fe400000010ff */
[----:B------:R-:W-:Y:S02]  /*5de0*/  F2FP.BF16.F32.PACK_AB R47, R11, R6 ;  /* 0x000000060b2f723e */ /* 0x000fe400000010ff */
[----:B------:R-:W-:Y:S02]  /*5df0*/  F2FP.BF16.F32.PACK_AB R84, R9, R8 ;  /* 0x000000080954723e */ /* 0x000fe400000010ff */
[----:B------:R-:W-:Y:S01]  /*5e00*/  F2FP.BF16.F32.PACK_AB R85, R15, R10 ;  /* 0x0000000a0f55723e */ /* 0x000fe200000010ff */
[----:B------:R1:W-:Y:S01]  /*5e10*/  STSM.16.M88.4 [R78+0x200], R44 ;  /* 0x0002002c4e007844 */ /* 0x0003e20000000200 */
[----:B------:R-:W-:Y:S02]  /*5e20*/  F2FP.BF16.F32.PACK_AB R86, R13, R12 ;  /* 0x0000000c0d56723e */ /* 0x000fe400000010ff */
[----:B------:R-:W-:Y:S05]  /*5e30*/  F2FP.BF16.F32.PACK_AB R87, R19, R14 ;  /* 0x0000000e1357723e */ /* 0x000fea00000010ff */
[----:B------:R1:W-:Y:S01]  /*5e40*/  STSM.16.M88.4 [R77+0x200], R84 ;  /* 0x000200544d007844 */ /* 0x0003e20000000200 */
[----:B------:R-:W-:Y:S01]  /*5e50*/  @!PT LDS RZ, [RZ] ;  /* 0x00000000fffff984 */ /* 0x000fe20000000800 */
[----:B------:R-:W-:Y:S01]  /*5e60*/  @!PT LDS RZ, [RZ] ;  /* 0x00000000fffff984 */ /* 0x000fe20000000800 */
[----:B------:R-:W-:Y:S01]  /*5e70*/  @!PT LDS RZ, [RZ] ;  /* 0x00000000fffff984 */ /* 0x000fe20000000800 */
[----:B------:R-:W-:Y:S01]  /*5e80*/  @!PT LDS RZ, [RZ] ;  /* 0x00000000fffff984 */ /* 0x000fe20000000800 */
[----:B------:R2:W-:Y:S07]  /*5e90*/  MEMBAR.ALL.CTA ;  /* 0x0000000000007992 */ /* 0x0005ee0000008000 */
[----:B--2---:R-:W2:Y:S02]  /*5ea0*/  FENCE.VIEW.ASYNC.S ;  /* 0x00000000000073c6 */ /* 0x004ea40000000000 */
[----:B--2---:R-:W-:Y:S06]  /*5eb0*/  BAR.SYNC.DEFER_BLOCKING 0x1, 0x80 ;  /* 0x0042000000007b1d */ /* 0x004fec0000010000 */
[----:B------:R-:W-:Y:S05]  /*5ec0*/  @P0 BRA `(.L_x_98) ;  /* 0x0000000000280947 */ /* 0x000fea0003800000 */
[----:B------:R-:W-:Y:S02]  /*5ed0*/  UIADD3 UR4, UPT, UPT, UR48, 0x200, URZ ;  /* 0x0000020030047890 */ /* 0x000fe4000fffe0ff */
[----:B------:R-:W-:Y:S01]  /*5ee0*/  UIADD3 UR6, UP0, UPT, UR52, 0x680, URZ ;  /* 0x0000068034067890 */ /* 0x000fe2000ff1e0ff */
[----:B------:R-:W-:Y:S03]  /*5ef0*/  UMOV UR43, UR36 ;  /* 0x00000024002b7c82 */ /* 0x000fe60008000000 */
[----:B------:R-:W-:Y:S01]  /*5f00*/  MOV R66, UR4 ;  /* 0x0000000400427c02 */ /* 0x000fe20008000f00 */
[----:B------:R-:W-:Y:S03]  /*5f10*/  UIADD3.X UR7, UPT, UPT, URZ, UR53, URZ, UP0, !UPT ;  /* 0x00000035ff077290 */ /* 0x000fe600087fe4ff */
[----:B------:R-:W-:Y:S11]  /*5f20*/  R2UR UR40, R66 ;  /* 0x00000000422872ca */ /* 0x000ff600000e0000 */
[----:B------:R-:W-:Y:S02]  /*5f30*/  @!UPT UIADD3 URZ, UPT, UPT, URZ, URZ, URZ ;  /* 0x000000fffffff290 */ /* 0x000fe4000fffe0ff */
[----:B------:R2:W-:Y:S01]  /*5f40*/  UTMASTG.3D [UR40], [UR6] ;  /* 0x00000028060073b5 */ /* 0x0005e20008010000 */
[----:B------:R0:W-:Y:S01]  /*5f50*/  UTMACMDFLUSH ;  /* 0x00000000000079b7 */ /* 0x0001e20000000000 */
[----:B--2---:R-:W-:Y:S04]  /*5f60*/  DEPBAR.LE SB0, 0x1 ;  /* 0x000080400000791a */ /* 0x004fe80000000000 */
.L_x_98:
[----:B------:R-:W-:Y:S05]  /*5f70*/  BSYNC.RECONVERGENT B0 ;  /* 0x0000000000007941 */ /* 0x000fea0003800200 */
.L_x_97:
[----:B------:R-:W-:Y:S01]  /*5f80*/  BAR.SYNC.DEFER_BLOCKING 0x1, 0x80 ;  /* 0x0042000000007b1d */ /* 0x000fe20000010000 */
[----:B------:R-:W-:Y:S01]  /*5f90*/  ISETP.NE.AND P1, PT, R76, RZ, PT ;  /* 0x000000ff4c00720c */ /* 0x000fe20003f25270 */
[----:B------:R-:W-:Y:S01]  /*5fa0*/  UISETP.NE.AND UP0, UPT, UR49, URZ, UPT ;  /* 0x000000ff3100728c */ /* 0x000fe2000bf05270 */
[----:B------:R-:W-:Y:S11]  /*5fb0*/  LEA R3, R39, UR48, 0x3 ;  /* 0x0000003027037c11 */ /* 0x000ff6000f8e18ff */
[----:B------:R-:W-:Y:S01]  /*5fc0*/  @P1 SHF.L.U32 R2, R70, 0x1f, RZ ;  /* 0x0000001f46021819 */ /* 0x000fe200000006ff */
[----:B------:R-:W-:Y:S06]  /*5fd0*/  BRA.U !UP0, `(.L_x_99) ;  /* 0x0000000108247547 */ /* 0x000fec000b800000 */
[----:B------:R-:W-:Y:S01]  /*5fe0*/  IMAD.U32 R5, RZ, RZ, UR51 ;  /* 0x00000033ff057e24 */ /* 0x000fe2000f8e00ff */
[----:B------:R-:W-:Y:S01]  /*5ff0*/  MOV R0, UR37 ;  /* 0x0000002500007c02 */ /* 0x000fe20008000f00 */
[----:B------:R-:W-:Y:S03]  /*6000*/  UIADD3 UR51, UPT, UPT, UR51, 0x1, URZ ;  /* 0x0000000133337890 */ /* 0x000fe6000fffe0ff */
[----:B------:R-:W-:Y:S01]  /*6010*/  @P1 LEA R5, R5, UR48, 0x3 ;  /* 0x0000003005051c11 */ /* 0x000fe2000f8e18ff */
[----:B------:R-:W-:Y:S04]  /*6020*/  UISETP.NE.AND UP0, UPT, UR51, 0x4, UPT ;  /* 0x000000043300788c */ /* 0x000fe8000bf05270 */
[----:B------:R-:W-:Y:S01]  /*6030*/  @P1 VIADD R5, R5, 0x50 ;  /* 0x0000005005051836 */ /* 0x000fe20000000000 */
[----:B------:R-:W-:Y:S04]  /*6040*/  USEL UR51, UR51, URZ, UP0 ;  /* 0x000000ff33337287 */ /* 0x000fe80008000000 */
[----:B------:R-:W-:Y:S04]  /*6050*/  @P1 PRMT R0, R0, 0x654, R5 ;  /* 0x0000065400001816 */ /* 0x000fe80000000005 */
[----:B------:R2:W-:Y:S04]  /*6060*/  @P1 SYNCS.ARRIVE.TRANS64.RED.A1T0 RZ, [R0+URZ], RZ ;  /* 0x000000ff00ff19a7 */ /* 0x0005e800081004ff */
.L_x_99:
[----:B------:R-:W4:Y:S01]  /*6070*/  @P1 SYNCS.PHASECHK.TRANS64.TRYWAIT P0, [R3+URZ+0x30], R2 ;  /* 0x00003002030015a7 */ /* 0x000f2200080011ff */
[----:B------:R-:W-:Y:S01]  /*6080*/  BSSY B1, `(.L_x_100) ;  /* 0x0000013000017945 */ /* 0x000fe20003800000 */
[----:B----4-:R-:W-:Y:S03]  /*6090*/  @P1 SEL R81, RZ, 0x1, !P0 ;  /* 0x00000001ff511807 */ /* 0x010fe60004000000 */
[----:B------:R-:W-:Y:S05]  /*60a0*/  @!P1 BRA `(.L_x_101) ;  /* 0x0000000000409947 */ /* 0x000fea0003800000 */
[----:B------:R-:W-:Y:S01]  /*60b0*/  ISETP.NE.AND P1, PT, R82, RZ, PT ;  /* 0x000000ff5200720c */ /* 0x000fe20003f25270 */
[----:B------:R-:W-:Y:S01]  /*60c0*/  BSSY B0, `(.L_x_102) ;  /* 0x0000009000007945 */ /* 0x000fe20003800000 */
[----:B------:R-:W-:Y:S11]  /*60d0*/  ISETP.NE.AND P0, PT, R81, RZ, PT ;  /* 0x000000ff5100720c */ /* 0x000ff60003f05270 */
[----:B------:R-:W-:Y:S05]  /*60e0*/  @P1 IMAD R4, R39, 0x1000, R80 ;  /* 0x0000100027041824 */ /* 0x000fea00078e0250 */
[----:B------:R-:W-:Y:S05]  /*60f0*/  @P1 IADD3 R2, PT, PT, R4, UR48, RZ ;  /* 0x0000003004021c10 */ /* 0x000fea000fffe0ff */
[----:B------:R-:W-:Y:S01]  /*6100*/  @P1 IMAD.IADD R2, R71, 0x1, R2 ;  /* 0x0000000147021824 */ /* 0x000fe200078e0202 */
[----:B------:R-:W-:Y:S06]  /*6110*/  @P0 BRA `(.L_x_103) ;  /* 0x00000000000c0947 */ /* 0x000fec0003800000 */
[----:B--2---:R-:W-:Y:S04]  /*6120*/  SHF.L.U32 R0, R70, 0x1f, RZ ;  /* 0x0000001f46007819 */ /* 0x004fe800000006ff */
[----:B------:R-:W2:Y:S02]  /*6130*/  SYNCS.PHASECHK.TRANS64.TRYWAIT P0, [R3+URZ+0x30], R0 ;  /* 0x00003000030075a7 */ /* 0x000ea400080011ff */
[----:B--2---:R-:W-:Y:S05]  /*6140*/  @!P0 BRA `(.L_x_104) ;  /* 0x0000002400788947 */ /* 0x004fea0003800000 */
.L_x_103:
[----:B------:R-:W-:Y:S05]  /*6150*/  BSYNC B0 ;  /* 0x0000000000007941 */ /* 0x000fea0003800000 */
.L_x_102:
[----:B------:R-:W-:Y:S02]  /*6160*/  ISETP.NE.AND P0, PT, R82, RZ, PT ;  /* 0x000000ff5200720c */ /* 0x000fe40003f05270 */
[----:B------:R-:W-:Y:S11]  /*6170*/  IADD3 R39, PT, PT, R39, 0x1, RZ ;  /* 0x0000000127277810 */ /* 0x000ff60007ffe0ff */
[----:B------:R-:W-:Y:S05]  /*6180*/  @P0 WARPSYNC.ALL ;  /* 0x0000000000000948 */ /* 0x000fea0003800000 */
[----:B------:R4:W1:Y:S04]  /*6190*/  @P0 LDSM.16.M88.4 R40, [R4+UR48+0x200] ;  /* 0x000200300428083b */ /* 0x0008680008000200 */
[----:B------:R4:W1:Y:S02]  /*61a0*/  @P0 LDSM.16.M88.4 R48, [R2+0x200] ;  /* 0x000200000230083b */ /* 0x0008640000000200 */
.L_x_101:
[----:B------:R-:W-:Y:S05]  /*61b0*/  BSYNC B1 ;  /* 0x0000000000017941 */ /* 0x000fea0003800000 */
.L_x_100:
[----:B--2---:R-:W-:Y:S05]  /*61c0*/  VIADD R0, R34, 0x20 ;  /* 0x0000002022007836 */ /* 0x004fea0000000000 */
[----:B------:R-:W-:Y:S04]  /*61d0*/  SHF.R.U32.HI R0, RZ, 0x15, R0 ;  /* 0x00000015ff007819 */ /* 0x000fe80000011600 */
[----:B------:R-:W-:Y:S11]  /*61e0*/  LOP3.LUT P0, RZ, R0, 0x3, R65, 0x48, !PT ;  /* 0x0000000300ff7812 */ /* 0x000ff60007804841 */
[----:B------:R-:W-:Y:S02]  /*61f0*/  @!UPT UIADD3 URZ, UPT, UPT, URZ, URZ, URZ ;  /* 0x000000fffffff290 */ /* 0x000fe4000fffe0ff */
[----:B------:R-:W-:Y:S05]  /*6200*/  @!P0 BRA `(.L_x_105) ;  /* 0x0000000000408947 */ /* 0x000fea0003800000 */
[----:B------:R-:W2:Y:S01]  /*6210*/  LDCU.64 UR8, c[0x4][0x70] ;  /* 0x01000e00ff0877ac */ /* 0x000ea20008000a00 */
[----:B------:R-:W-:Y:S01]  /*6220*/  MOV R3, 0x0 ;  /* 0x0000000000037802 */ /* 0x000fe20000000f00 */
[----:B------:R-:W-:Y:S02]  /*6230*/  HFMA2 R12, -RZ, RZ, 0, 5.9604644775390625e-08 ;  /* 0x00000001ff0c7431 */ /* 0x000fe400000001ff */
[----:B------:R-:W-:Y:S02]  /*6240*/  IMAD.MOV.U32 R8, RZ, RZ, 0x192 ;  /* 0x00000192ff087424 */ /* 0x000fe400078e00ff */
[----:B------:R-:W-:Y:S01]  /*6250*/  IMAD.MOV.U32 R13, RZ, RZ, RZ ;  /* 0x000000ffff0d7224 */ /* 0x000fe200078e00ff */
[----:B------:R-:W5:Y:S01]  /*6260*/  LDCU.64 UR6, c[0x4][0x78] ;  /* 0x01000f00ff0677ac */ /* 0x000f620008000a00 */
[----:B----4-:R-:W4:Y:S01]  /*6270*/  LDC.64 R2, c[0x4][R3] ;  /* 0x0100000003027b82 */ /* 0x010f220000000a00 */
[----:B------:R-:W3:Y:S01]  /*6280*/  LDCU.64 UR4, c[0x4][0x10] ;  /* 0x01000200ff0477ac */ /* 0x000ee20008000a00 */
[----:B--2---:R-:W-:Y:S01]  /*6290*/  MOV R5, UR9 ;  /* 0x0000000900057c02 */ /* 0x004fe20008000f00 */
[----:B------:R-:W-:Y:S01]  /*62a0*/  IMAD.U32 R4, RZ, RZ, UR8 ;  /* 0x00000008ff047e24 */ /* 0x000fe2000f8e00ff */
[----:B-----5:R-:W-:Y:S01]  /*62b0*/  MOV R7, UR7 ;  /* 0x0000000700077c02 */ /* 0x020fe20008000f00 */
[----:B------:R-:W-:Y:S01]  /*62c0*/  IMAD.U32 R6, RZ, RZ, UR6 ;  /* 0x00000006ff067e24 */ /* 0x000fe2000f8e00ff */
[----:B---3--:R-:W-:Y:S01]  /*62d0*/  MOV R11, UR5 ;  /* 0x00000005000b7c02 */ /* 0x008fe20008000f00 */
[----:B------:R-:W-:Y:S02]  /*62e0*/  IMAD.U32 R10, RZ, RZ, UR4 ;  /* 0x00000004ff0a7e24 */ /* 0x000fe4000f8e00ff */
[----:B------:R-:W-:Y:S07]  /*62f0*/  LEPC R20, `(.L_x_105) ;  /* 0x000000001014794e */ /* 0x000fee0000000000 */
[----:B-1--4-:R-:W-:Y:S05]  /*6300*/  CALL.ABS.NOINC R2 ;  /* 0x0000000002007343 */ /* 0x012fea0003c00000 */
.L_x_105:
[----:B-1----:R-:W-:Y:S01]  /*6310*/  SHF.L.U32 R20, R40, 0x10, RZ ;  /* 0x0000001028147819 */ /* 0x002fe200000006ff */
[----:B------:R-:W-:Y:S05]  /*6320*/  WARPSYNC.ALL ;  /* 0x0000000000007948 */ /* 0x000fea0003800000 */
[----:B------:R-:W-:Y:S01]  /*6330*/  R2UR UR4, R34 ;  /* 0x00000000220472ca */ /* 0x000fe200000e0000 */
[----:B------:R-:W-:Y:S01]  /*6340*/  BSSY.RECONVERGENT B0, `(.L_x_106) ;  /* 0x0000055000007945 */ /* 0x000fe20003800200 */
[----:B------:R-:W-:Y:S02]  /*6350*/  LOP3.LUT R21, R40, 0xffff0000, RZ, 0xc0, !PT ;  /* 0xffff000028157812 */ /* 0x000fe400078ec0ff */
[----:B------:R-:W-:Y:S02]  /*6360*/  LOP3.LUT R36, R41, 0xffff0000, RZ, 0xc0, !PT ;  /* 0xffff000029247812 */ /* 0x000fe400078ec0ff */
[----:B------:R-:W-:Y:S02]  /*6370*/  SHF.L.U32 R37, R48, 0x10, RZ ;  /* 0x0000001030257819 */ /* 0x000fe400000006ff */
[----:B------:R-:W-:Y:S02]  /*6380*/  ISETP.NE.AND P6, PT, R76, RZ, PT ;  /* 0x000000ff4c00720c */ /* 0x000fe40003fc5270 */
[----:B------:R-:W-:Y:S02]  /*6390*/  ISETP.NE.AND P0, PT, R72, RZ, PT ;  /* 0x000000ff4800720c */ /* 0x000fe40003f05270 */
[----:B------:R-:W-:Y:S01]  /*63a0*/  MOV R38, UR51 ;  /* 0x0000003300267c02 */ /* 0x000fe20008000f00 */
[----:B----4-:R-:W1:Y:S01]  /*63b0*/  LDTM.16dp256bit.x4 R4, tmem[UR4+0x20] ;  /* 0x00002004000479ee */ /* 0x010e620008120000 */
[----:B------:R-:W-:Y:S07]  /*63c0*/  MOV R83, UR37 ;  /* 0x0000002500537c02 */ /* 0x000fee0008000f00 */
[----:B------:R-:W-:Y:S02]  /*63d0*/  @P6 LEA R38, R38, UR48, 0x3 ;  /* 0x0000003026266c11 */ /* 0x000fe4000f8e18ff */
[----:B------:R-:W-:Y:S02]  /*63e0*/  @P6 SHF.L.U32 R88, R70, 0x1f, RZ ;  /* 0x0000001f46586819 */ /* 0x000fe400000006ff */
[----:B------:R-:W-:Y:S04]  /*63f0*/  @P6 IADD3 R38, PT, PT, R38, 0x50, RZ ;  /* 0x0000005026266810 */ /* 0x000fe80007ffe0ff */
[----:B------:R-:W-:Y:S02]  /*6400*/  @P6 PRMT R38, R83, 0x654, R38 ;  /* 0x0000065453266816 */ /* 0x000fe40000000026 */
[----:B------:R-:W-:Y:S01]  /*6410*/  LEA R83, R39, UR48, 0x3 ;  /* 0x0000003027537c11 */ /* 0x000fe2000f8e18ff */
[C---:B-1----:R-:W-:Y:S01]  /*6420*/  FMUL R0, R33.reuse, R4 ;  /* 0x0000000421007220 */ /* 0x042fe20000400000 */
[C---:B------:R-:W-:Y:S01]  /*6430*/  FMUL R2, R33.reuse, R5 ;  /* 0x0000000521027220 */ /* 0x040fe20000400000 */
[C---:B------:R-:W-:Y:S01]  /*6440*/  FMUL R3, R33.reuse, R6 ;  /* 0x0000000621037220 */ /* 0x040fe20000400000 */
[----:B------:R-:W-:Y:S01]  /*6450*/  FMUL R7, R33, R7 ;  /* 0x0000000721077220 */ /* 0x000fe20000400000 */
[----:B------:R-:W-:Y:S01]  /*6460*/  FFMA R0, R35, R20, R0 ;  /* 0x0000001423007223 */ /* 0x000fe20000000000 */
[----:B------:R-:W-:Y:S01]  /*6470*/  SHF.L.U32 R20, R41, 0x10, RZ ;  /* 0x0000001029147819 */ /* 0x000fe200000006ff */
[----:B------:R-:W-:Y:S01]  /*6480*/  FFMA R2, R35, R21, R2 ;  /* 0x0000001523027223 */ /* 0x000fe20000000002 */
[----:B------:R-:W-:Y:S01]  /*6490*/  SHF.L.U32 R21, R43, 0x10, RZ ;  /* 0x000000102b157819 */ /* 0x000fe200000006ff */
[C---:B------:R-:W-:Y:S01]  /*64a0*/  FMUL R4, R33.reuse, R8 ;  /* 0x0000000821047220 */ /* 0x040fe20000400000 */
[----:B------:R-:W-:Y:S01]  /*64b0*/  FMUL R5, R33, R9 ;  /* 0x0000000921057220 */ /* 0x000fe20000400000 */
[C---:B------:R-:W-:Y:S01]  /*64c0*/  FFMA R3, R35.reuse, R20, R3 ;  /* 0x0000001423037223 */ /* 0x040fe20000000003 */
[----:B------:R-:W-:Y:S01]  /*64d0*/  SHF.L.U32 R20, R42, 0x10, RZ ;  /* 0x000000102a147819 */ /* 0x000fe200000006ff */
[----:B------:R-:W-:Y:S01]  /*64e0*/  FFMA R7, R35, R36, R7 ;  /* 0x0000002423077223 */ /* 0x000fe20000000007 */
[----:B------:R-:W-:Y:S01]  /*64f0*/  LOP3.LUT R36, R43, 0xffff0000, RZ, 0xc0, !PT ;  /* 0xffff00002b247812 */ /* 0x000fe200078ec0ff */
[----:B------:R-:W-:Y:S01]  /*6500*/  FMUL R6, R33, R10 ;  /* 0x0000000a21067220 */ /* 0x000fe20000400000 */
[----:B------:R-:W-:Y:S01]  /*6510*/  F2FP.BF16.F32.PACK_AB R44, R2, R0 ;  /* 0x00000000022c723e */ /* 0x000fe200000010ff */
[----:B------:R-:W-:Y:S01]  /*6520*/  FFMA R4, R35, R20, R4 ;  /* 0x0000001423047223 */ /* 0x000fe20000000004 */
[----:B------:R-:W-:Y:S01]  /*6530*/  LOP3.LUT R20, R42, 0xffff0000, RZ, 0xc0, !PT ;  /* 0xffff00002a147812 */ /* 0x000fe200078ec0ff */
[----:B------:R-:W-:Y:S01]  /*6540*/  FMUL R11, R33, R11 ;  /* 0x0000000b210b7220 */ /* 0x000fe20000400000 */
[----:B------:R-:W-:Y:S01]  /*6550*/  F2FP.BF16.F32.PACK_AB R45, R7, R3 ;  /* 0x00000003072d723e */ /* 0x000fe200000010ff */
[C---:B------:R-:W-:Y:S01]  /*6560*/  FMUL R8, R33.reuse, R12 ;  /* 0x0000000c21087220 */ /* 0x040fe20000400000 */
[----:B------:R-:W-:Y:S01]  /*6570*/  FMUL R9, R33, R13 ;  /* 0x0000000d21097220 */ /* 0x000fe20000400000 */
[C---:B------:R-:W-:Y:S01]  /*6580*/  FFMA R5, R35.reuse, R20, R5 ;  /* 0x0000001423057223 */ /* 0x040fe20000000005 */
[----:B------:R-:W-:Y:S01]  /*6590*/  LOP3.LUT R20, R48, 0xffff0000, RZ, 0xc0, !PT ;  /* 0xffff000030147812 */ /* 0x000fe200078ec0ff */
[----:B------:R-:W-:Y:S01]  /*65a0*/  FFMA R6, R35, R21, R6 ;  /* 0x0000001523067223 */ /* 0x000fe20000000006 */
[----:B------:R-:W-:Y:S01]  /*65b0*/  SHF.L.U32 R21, R49, 0x10, RZ ;  /* 0x0000001031157819 */ /* 0x000fe200000006ff */
[----:B------:R-:W-:Y:S01]  /*65c0*/  FFMA R11, R35, R36, R11 ;  /* 0x00000024230b7223 */ /* 0x000fe2000000000b */
[----:B------:R-:W-:Y:S01]  /*65d0*/  LOP3.LUT R36, R51, 0xffff0000, RZ, 0xc0, !PT ;  /* 0xffff000033247812 */ /* 0x000fe200078ec0ff */
[C---:B------:R-:W-:Y:S01]  /*65e0*/  FFMA R8, R35.reuse, R37, R8 ;  /* 0x0000002523087223 */ /* 0x040fe20000000008 */
[----:B------:R-:W-:Y:S01]  /*65f0*/  FFMA R9, R35, R20, R9 ;  /* 0x0000001423097223 */ /* 0x000fe20000000009 */
[----:B------:R-:W-:Y:S01]  /*6600*/  FMUL R10, R33, R14 ;  /* 0x0000000e210a7220 */ /* 0x000fe20000400000 */
[----:B------:R-:W-:Y:S01]  /*6610*/  LOP3.LUT R20, R49, 0xffff0000, RZ, 0xc0, !PT ;  /* 0xffff000031147812 */ /* 0x000fe200078ec0ff */
[C---:B------:R-:W-:Y:S01]  /*6620*/  FMUL R15, R33.reuse, R15 ;  /* 0x0000000f210f7220 */ /* 0x040fe20000400000 */
[----:B------:R-:W-:Y:S01]  /*6630*/  FMUL R12, R33, R16 ;  /* 0x00000010210c7220 */ /* 0x000fe20000400000 */
[C---:B------:R-:W-:Y:S01]  /*6640*/  FFMA R10, R35.reuse, R21, R10 ;  /* 0x00000015230a7223 */ /* 0x040fe2000000000a */
[C---:B------:R-:W-:Y:S01]  /*6650*/  SHF.L.U32 R21, R50.reuse, 0x10, RZ ;  /* 0x0000001032157819 */ /* 0x040fe200000006ff */
[----:B------:R-:W-:Y:S01]  /*6660*/  FFMA R15, R35, R20, R15 ;  /* 0x00000014230f7223 */ /* 0x000fe2000000000f */
[----:B------:R-:W-:Y:S01]  /*6670*/  LOP3.LUT R20, R50, 0xffff0000, RZ, 0xc0, !PT ;  /* 0xffff000032147812 */ /* 0x000fe200078ec0ff */
[----:B------:R-:W-:Y:S01]  /*6680*/  FMUL R13, R33, R17 ;  /* 0x00000011210d7220 */ /* 0x000fe20000400000 */
[----:B------:R-:W-:Y:S01]  /*6690*/  SHF.L.U32 R37, R51, 0x10, RZ ;  /* 0x0000001033257819 */ /* 0x000fe200000006ff */
[C---:B------:R-:W-:Y:S01]  /*66a0*/  FMUL R14, R33.reuse, R18 ;  /* 0x00000012210e7220 */ /* 0x040fe20000400000 */
        /* <DEDUP_REMOVED lines=21> */
[----:B------:R-:W-:Y:S02]  /*6800*/  UIADD3 UR8, UP0, UPT, UR52, 0x680, URZ ;  /* 0x0000068034087890 */ /* 0x000fe4000ff1e0ff */
[----:B------:R-:W-:Y:S02]  /*6810*/  UIADD3 UR5, UPT, UPT, UR41, 0x20, URZ ;  /* 0x0000002029057890 */ /* 0x000fe4000fffe0ff */
[----:B------:R-:W-:Y:S02]  /*6820*/  UIADD3 UR4, UPT, UPT, UR48, 0x1200, URZ ;  /* 0x0000120030047890 */ /* 0x000fe4000fffe0ff */
[----:B------:R-:W-:Y:S01]  /*6830*/  UIADD3.X UR9, UPT, UPT, URZ, UR53, URZ, UP0, !UPT ;  /* 0x00000035ff097290 */ /* 0x000fe200087fe4ff */
[----:B------:R-:W-:Y:S01]  /*6840*/  UMOV UR6, UR42 ;  /* 0x0000002a00067c82 */ /* 0x000fe20008000000 */
[----:B------:R-:W-:Y:S07]  /*6850*/  UMOV UR7, UR36 ;  /* 0x0000002400077c82 */ /* 0x000fee0008000000 */
[----:B------:R2:W-:Y:S01]  /*6860*/  UTMASTG.3D [UR4], [UR8] ;  /* 0x00000004080073b5 */ /* 0x0005e20008010000 */
[----:B------:R0:W-:Y:S01]  /*6870*/  UTMACMDFLUSH ;  /* 0x00000000000079b7 */ /* 0x0001e20000000000 */
[----:B--2---:R-:W-:Y:S04]  /*6880*/  DEPBAR.LE SB0, 0x1 ;  /* 0x000080400000791a */ /* 0x004fe80000000000 */
.L_x_107:
[----:B------:R-:W-:Y:S05]  /*6890*/  BSYNC.RECONVERGENT B0 ;  /* 0x0000000000007941 */ /* 0x000fea0003800200 */
.L_x_106:
[----:B------:R-:W-:Y:S01]  /*68a0*/  BAR.SYNC.DEFER_BLOCKING 0x1, 0x80 ;  /* 0x0042000000007b1d */ /* 0x000fe20000010000 */
[----:B------:R-:W-:Y:S04]  /*68b0*/  UIADD3 UR40, UPT, UPT, UR51, 0x1, URZ ;  /* 0x0000000133287890 */ /* 0x000fe8000fffe0ff */
[----:B------:R-:W-:Y:S04]  /*68c0*/  UISETP.NE.AND UP0, UPT, UR40, 0x4, UPT ;  /* 0x000000042800788c */ /* 0x000fe8000bf05270 */
[----:B------:R-:W-:Y:S01]  /*68d0*/  USEL UR40, UR40, URZ, UP0 ;  /* 0x000000ff28287287 */ /* 0x000fe20008000000 */
[----:B------:R2:W-:Y:S01]  /*68e0*/  @P6 SYNCS.ARRIVE.TRANS64.RED.A1T0 RZ, [R38+URZ], RZ ;  /* 0x000000ff26ff69a7 */ /* 0x0005e200081004ff */
[----:B------:R-:W-:Y:S01]  /*68f0*/  BSSY B1, `(.L_x_108) ;  /* 0x0000014000017945 */ /* 0x000fe20003800000 */
[----:B------:R-:W4:Y:S02]  /*6900*/  @P6 SYNCS.PHASECHK.TRANS64.TRYWAIT P0, [R83+URZ+0x30], R88 ;  /* 0x00003058530065a7 */ /* 0x000f2400080011ff */
[----:B----4-:R-:W-:Y:S01]  /*6910*/  @P6 SEL R81, RZ, 0x1, !P0 ;  /* 0x00000001ff516807 */ /* 0x010fe20004000000 */
[----:B--2---:R-:W-:Y:S06]  /*6920*/  @!P6 BRA `(.L_x_109) ;  /* 0x000000000040e947 */ /* 0x004fec0003800000 */
[----:B------:R-:W-:Y:S01]  /*6930*/  ISETP.NE.AND P1, PT, R82, RZ, PT ;  /* 0x000000ff5200720c */ /* 0x000fe20003f25270 */
[----:B------:R-:W-:Y:S01]  /*6940*/  BSSY B0, `(.L_x_110) ;  /* 0x0000009000007945 */ /* 0x000fe20003800000 */
[----:B------:R-:W-:Y:S11]  /*6950*/  ISETP.NE.AND P0, PT, R81, RZ, PT ;  /* 0x000000ff5100720c */ /* 0x000ff60003f05270 */
[----:B------:R-:W-:Y:S05]  /*6960*/  @P1 IMAD R2, R39, 0x1000, R80 ;  /* 0x0000100027021824 */ /* 0x000fea00078e0250 */
[----:B------:R-:W-:Y:S05]  /*6970*/  @P1 IADD3 R0, PT, PT, R2, UR48, RZ ;  /* 0x0000003002001c10 */ /* 0x000fea000fffe0ff */
[----:B------:R-:W-:Y:S01]  /*6980*/  @P1 IMAD.IADD R0, R71, 0x1, R0 ;  /* 0x0000000147001824 */ /* 0x000fe200078e0200 */
[----:B------:R-:W-:Y:S06]  /*6990*/  @P0 BRA `(.L_x_111) ;  /* 0x00000000000c0947 */ /* 0x000fec0003800000 */
[----:B------:R-:W-:Y:S04]  /*69a0*/  SHF.L.U32 R4, R70, 0x1f, RZ ;  /* 0x0000001f46047819 */ /* 0x000fe800000006ff */
[----:B------:R-:W2:Y:S02]  /*69b0*/  SYNCS.PHASECHK.TRANS64.TRYWAIT P0, [R83+URZ+0x30], R4 ;  /* 0x00003004530075a7 */ /* 0x000ea400080011ff */
[----:B--2---:R-:W-:Y:S05]  /*69c0*/  @!P0 BRA `(.L_x_112) ;  /* 0x0000001c006c8947 */ /* 0x004fea0003800000 */
.L_x_111:
[----:B------:R-:W-:Y:S05]  /*69d0*/  BSYNC B0 ;  /* 0x0000000000007941 */ /* 0x000fea0003800000 */
.L_x_110:
[----:B------:R-:W-:Y:S02]  /*69e0*/  ISETP.NE.AND P0, PT, R82, RZ, PT ;  /* 0x000000ff5200720c */ /* 0x000fe40003f05270 */
[----:B------:R-:W-:Y:S11]  /*69f0*/  IADD3 R39, PT, PT, R39, 0x1, RZ ;  /* 0x0000000127277810 */ /* 0x000ff60007ffe0ff */
[----:B------:R-:W-:Y:S05]  /*6a00*/  @P0 WARPSYNC.ALL ;  /* 0x0000000000000948 */ /* 0x000fea0003800000 */
[----:B------:R4:W1:Y:S04]  /*6a10*/  @P0 LDSM.16.M88.4 R40, [R2+UR48+0x200] ;  /* 0x000200300228083b */ /* 0x0008680008000200 */
[----:B------:R4:W1:Y:S02]  /*6a20*/  @P0 LDSM.16.M88.4 R48, [R0+0x200] ;  /* 0x000200000030083b */ /* 0x0008640000000200 */
.L_x_109:
[----:B------:R-:W-:Y:S05]  /*6a30*/  BSYNC B1 ;  /* 0x0000000000017941 */ /* 0x000fea0003800000 */
.L_x_108:
[----:B----4-:R-:W-:Y:S05]  /*6a40*/  VIADD R0, R34, 0x40 ;  /* 0x0000004022007836 */ /* 0x010fea0000000000 */
[----:B------:R-:W-:Y:S04]  /*6a50*/  SHF.R.U32.HI R0, RZ, 0x15, R0 ;  /* 0x00000015ff007819 */ /* 0x000fe80000011600 */
[----:B------:R-:W-:Y:S11]  /*6a60*/  LOP3.LUT P0, RZ, R0, 0x3, R65, 0x48, !PT ;  /* 0x0000000300ff7812 */ /* 0x000ff60007804841 */
[----:B------:R-:W-:Y:S02]  /*6a70*/  @!UPT UIADD3 URZ, UPT, UPT, URZ, URZ, URZ ;  /* 0x000000fffffff290 */ /* 0x000fe4000fffe0ff */
        /* <DEDUP_REMOVED lines=8> */
[----:B------:R-:W3:Y:S01]  /*6b00*/  LDCU.64 UR4, c[0x4][0x10] ;  /* 0x01000200ff0477ac */ /* 0x000ee20008000a00 */
[----:B----4-:R-:W-:Y:S01]  /*6b10*/  MOV R5, UR9 ;  /* 0x0000000900057c02 */ /* 0x010fe20008000f00 */
[----:B--2---:R-:W-:Y:S01]  /*6b20*/  IMAD.U32 R4, RZ, RZ, UR8 ;  /* 0x00000008ff047e24 */ /* 0x004fe2000f8e00ff */
[----:B-----5:R-:W-:Y:S01]  /*6b30*/  MOV R7, UR7 ;  /* 0x0000000700077c02 */ /* 0x020fe20008000f00 */
[----:B------:R-:W-:Y:S01]  /*6b40*/  IMAD.U32 R6, RZ, RZ, UR6 ;  /* 0x00000006ff067e24 */ /* 0x000fe2000f8e00ff */
[----:B---3--:R-:W-:Y:S01]  /*6b50*/  MOV R11, UR5 ;  /* 0x00000005000b7c02 */ /* 0x008fe20008000f00 */
[----:B------:R-:W-:Y:S02]  /*6b60*/  IMAD.U32 R10, RZ, RZ, UR4 ;  /* 0x00000004ff0a7e24 */ /* 0x000fe4000f8e00ff */
[----:B------:R-:W-:Y:S07]  /*6b70*/  LEPC R20, `(.L_x_113) ;  /* 0x000000001014794e */ /* 0x000fee0000000000 */
[----:B-1----:R-:W-:Y:S05]  /*6b80*/  CALL.ABS.NOINC R2 ;  /* 0x0000000002007343 */ /* 0x002fea0003c00000 */
.L_x_113:
        /* <DEDUP_REMOVED lines=10> */
[----:B--2---:R-:W1:Y:S01]  /*6c30*/  LDTM.16dp256bit.x4 R4, tmem[UR4+0x40] ;  /* 0x00004004000479ee */ /* 0x004e620008120000 */
[----:B------:R-:W-:Y:S02]  /*6c40*/  MOV R83, UR37 ;  /* 0x0000002500537c02 */ /* 0x000fe40008000f00 */
[----:B------:R-:W-:Y:S05]  /*6c50*/  LEA R88, R39, UR48, 0x3 ;  /* 0x0000003027587c11 */ /* 0x000fea000f8e18ff */
[----:B------:R-:W-:Y:S04]  /*6c60*/  @P6 LEA R38, R38, UR48, 0x3 ;  /* 0x0000003026266c11 */ /* 0x000fe8000f8e18ff */
[----:B------:R-:W-:Y:S04]  /*6c70*/  @P6 IADD3 R38, PT, PT, R38, 0x50, RZ ;  /* 0x0000005026266810 */ /* 0x000fe80007ffe0ff */
[----:B------:R-:W-:Y:S02]  /*6c80*/  @P6 PRMT R38, R83, 0x654, R38 ;  /* 0x0000065453266816 */ /* 0x000fe40000000026 */
[----:B------:R-:W-:Y:S01]  /*6c90*/  @P6 SHF.L.U32 R83, R70, 0x1f, RZ ;  /* 0x0000001f46536819 */ /* 0x000fe200000006ff */
        /* <DEDUP_REMOVED lines=71> */
.L_x_115:
[----:B------:R-:W-:Y:S05]  /*7110*/  BSYNC.RECONVERGENT B0 ;  /* 0x0000000000007941 */ /* 0x000fea0003800200 */
.L_x_114:
        /* <DEDUP_REMOVED lines=19> */
.L_x_119:
[----:B------:R-:W-:Y:S05]  /*7250*/  BSYNC B0 ;  /* 0x0000000000007941 */ /* 0x000fea0003800000 */
.L_x_118:
[----:B------:R-:W-:Y:S11]  /*7260*/  ISETP.NE.AND P0, PT, R82, RZ, PT ;  /* 0x000000ff5200720c */ /* 0x000ff60003f05270 */
[----:B------:R-:W-:Y:S02]  /*7270*/  @!UPT UIADD3 URZ, UPT, UPT, URZ, URZ, URZ ;  /* 0x000000fffffff290 */ /* 0x000fe4000fffe0ff */
[----:B------:R-:W-:Y:S05]  /*7280*/  @P0 WARPSYNC.ALL ;  /* 0x0000000000000948 */ /* 0x000fea0003800000 */
[----:B------:R4:W1:Y:S04]  /*7290*/  @P0 LDSM.16.M88.4 R40, [R39+UR48+0x200] ;  /* 0x000200302728083b */ /* 0x0008680008000200 */
[----:B------:R4:W1:Y:S02]  /*72a0*/  @P0 LDSM.16.M88.4 R48, [R0+0x200] ;  /* 0x000200000030083b */ /* 0x0008640000000200 */
.L_x_117:
[----:B------:R-:W-:Y:S05]  /*72b0*/  BSYNC B1 ;  /* 0x0000000000017941 */ /* 0x000fea0003800000 */
.L_x_116:
[----:B----4-:R-:W-:Y:S05]  /*72c0*/  VIADD R0, R34, 0x60 ;  /* 0x0000006022007836 */ /* 0x010fea0000000000 */
[----:B------:R-:W-:Y:S04]  /*72d0*/  SHF.R.U32.HI R0, RZ, 0x15, R0 ;  /* 0x00000015ff007819 */ /* 0x000fe80000011600 */
[----:B------:R-:W-:Y:S11]  /*72e0*/  LOP3.LUT P0, RZ, R0, 0x3, R65, 0x48, !PT ;  /* 0x0000000300ff7812 */ /* 0x000ff60007804841 */
[----:B------:R-:W-:Y:S02]  /*72f0*/  @!UPT UIADD3 URZ, UPT, UPT, URZ, URZ, URZ ;  /* 0x000000fffffff290 */ /* 0x000fe4000fffe0ff */
[----:B------:R-:W-:Y:S05]  /*7300*/  @!P0 BRA `(.L_x_121) ;  /* 0x0000000000408947 */ /* 0x000fea0003800000 */
[----:B------:R-:W4:Y:S01]  /*7310*/  LDCU.64 UR8, c[0x4][0x70] ;  /* 0x01000e00ff0877ac */ /* 0x000f220008000a00 */
[----:B--2---:R-:W-:Y:S01]  /*7320*/  MOV R3, 0x0 ;  /* 0x0000000000037802 */ /* 0x004fe20000000f00 */
[----:B------:R-:W-:Y:S02]  /*7330*/  HFMA2 R12, -RZ, RZ, 0, 5.9604644775390625e-08 ;  /* 0x00000001ff0c7431 */ /* 0x000fe400000001ff */
[----:B------:R-:W-:Y:S02]  /*7340*/  IMAD.MOV.U32 R8, RZ, RZ, 0x192 ;  /* 0x00000192ff087424 */ /* 0x000fe400078e00ff */
[----:B------:R-:W-:Y:S01]  /*7350*/  IMAD.MOV.U32 R13, RZ, RZ, RZ ;  /* 0x000000ffff0d7224 */ /* 0x000fe200078e00ff */
[----:B------:R-:W2:Y:S01]  /*7360*/  LDCU.64 UR6, c[0x4][0x78] ;  /* 0x01000f00ff0677ac */ /* 0x000ea20008000a00 */
[----:B------:R-:W1:Y:S01]  /*7370*/  LDC.64 R2, c[0x4][R3] ;  /* 0x0100000003027b82 */ /* 0x000e620000000a00 */
[----:B------:R-:W5:Y:S01]  /*7380*/  LDCU.64 UR4, c[0x4][0x10] ;  /* 0x01000200ff0477ac */ /* 0x000f620008000a00 */
[----:B----4-:R-:W-:Y:S01]  /*7390*/  MOV R5, UR9 ;  /* 0x0000000900057c02 */ /* 0x010fe20008000f00 */
[----:B------:R-:W-:Y:S01]  /*73a0*/  IMAD.U32 R4, RZ, RZ, UR8 ;  /* 0x00000008ff047e24 */ /* 0x000fe2000f8e00ff */
[----:B--2---:R-:W-:Y:S01]  /*73b0*/  MOV R7, UR7 ;  /* 0x0000000700077c02 */ /* 0x004fe20008000f00 */
[----:B------:R-:W-:Y:S01]  /*73c0*/  IMAD.U32 R6, RZ, RZ, UR6 ;  /* 0x00000006ff067e24 */ /* 0x000fe2000f8e00ff */
[----:B-----5:R-:W-:Y:S01]  /*73d0*/  MOV R11, UR5 ;  /* 0x00000005000b7c02 */ /* 0x020fe20008000f00 */
[----:B------:R-:W-:Y:S02]  /*73e0*/  IMAD.U32 R10, RZ, RZ, UR4 ;  /* 0x00000004ff0a7e24 */ /* 0x000fe4000f8e00ff */
[----:B------:R-:W-:Y:S07]  /*73f0*/  LEPC R20, `(.L_x_121) ;  /* 0x000000001014794e */ /* 0x000fee0000000000 */
[----:B-1-3--:R-:W-:Y:S05]  /*7400*/  CALL.ABS.NOINC R2 ;  /* 0x0000000002007343 */ /* 0x00afea0003c00000 */
.L_x_121:
[----:B------:R-:W-:Y:S01]  /*7410*/  ISETP.NE.AND P0, PT, R72, RZ, PT ;  /* 0x000000ff4800720c */ /* 0x000fe20003f05270 */
[----:B------:R-:W-:Y:S05]  /*7420*/  WARPSYNC.ALL ;  /* 0x0000000000007948 */ /* 0x000fea0003800000 */
[----:B------:R-:W-:Y:S01]  /*7430*/  R2UR UR4, R34 ;  /* 0x00000000220472ca */ /* 0x000fe200000e0000 */
[----:B------:R-:W-:Y:S01]  /*7440*/  BSSY.RECONVERGENT B0, `(.L_x_122) ;  /* 0x0000052000007945 */ /* 0x000fe20003800200 */
[----:B------:R-:W-:Y:S02]  /*7450*/  R2UR UR5, R79 ;  /* 0x000000004f0572ca */ /* 0x000fe400000e0000 */
[C---:B-1----:R-:W-:Y:S02]  /*7460*/  SHF.L.U32 R20, R40.reuse, 0x10, RZ ;  /* 0x0000001028147819 */ /* 0x042fe400000006ff */
[----:B------:R-:W-:Y:S02]  /*7470*/  LOP3.LUT R36, R40, 0xffff0000, RZ, 0xc0, !PT ;  /* 0xffff000028247812 */ /* 0x000fe400078ec0ff */
[C---:B------:R-:W-:Y:S02]  /*7480*/  SHF.L.U32 R21, R41.reuse, 0x10, RZ ;  /* 0x0000001029157819 */ /* 0x040fe400000006ff */
[----:B------:R-:W-:Y:S02]  /*7490*/  LOP3.LUT R38, R41, 0xffff0000, RZ, 0xc0, !PT ;  /* 0xffff000029267812 */ /* 0x000fe400078ec0ff */
[C---:B------:R-:W-:Y:S01]  /*74a0*/  SHF.L.U32 R37, R42.reuse, 0x10, RZ ;  /* 0x000000102a257819 */ /* 0x040fe200000006ff */
[----:B------:R-:W1:Y:S01]  /*74b0*/  LDTM.16dp256bit.x4 R4, tmem[UR4+0x60] ;  /* 0x00006004000479ee */ /* 0x000e620008120000 */
[----:B------:R-:W-:Y:S01]  /*74c0*/  LOP3.LUT R40, R42, 0xffff0000, RZ, 0xc0, !PT ;  /* 0xffff00002a287812 */ /* 0x000fe200078ec0ff */
[----:B------:R-:W-:Y:S01]  /*74d0*/  NOP ;  /* 0x0000000000007918 */ /* 0x000fe20000000000 */
[C---:B------:R-:W-:Y:S01]  /*74e0*/  SHF.L.U32 R39, R43.reuse, 0x10, RZ ;  /* 0x000000102b277819 */ /* 0x040fe200000006ff */
[----:B------:R-:W-:Y:S01]  /*74f0*/  UIADD3 UR5, UPT, UPT, UR5, 0xc0, URZ ;  /* 0x000000c005057890 */ /* 0x000fe2000fffe0ff */
[----:B------:R-:W-:Y:S02]  /*7500*/  LOP3.LUT R41, R43, 0xffff0000, RZ, 0xc0, !PT ;  /* 0xffff00002b297812 */ /* 0x000fe400078ec0ff */
[C---:B------:R-:W-:Y:S01]  /*7510*/  SHF.L.U32 R42, R48.reuse, 0x10, RZ ;  /* 0x00000010302a7819 */ /* 0x040fe200000006ff */
[----:B------:R-:W-:Y:S01]  /*7520*/  UPRMT UR5, UR37, 0x654, UR5 ;  /* 0x0000065425057896 */ /* 0x000fe20008000005 */
[----:B------:R-:W-:Y:S02]  /*7530*/  LOP3.LUT R43, R48, 0xffff0000, RZ, 0xc0, !PT ;  /* 0xffff0000302b7812 */ /* 0x000fe400078ec0ff */
[C---:B------:R-:W-:Y:S02]  /*7540*/  SHF.L.U32 R44, R49.reuse, 0x10, RZ ;  /* 0x00000010312c7819 */ /* 0x040fe400000006ff */
[----:B------:R-:W-:Y:S02]  /*7550*/  LOP3.LUT R46, R49, 0xffff0000, RZ, 0xc0, !PT ;  /* 0xffff0000312e7812 */ /* 0x000fe400078ec0ff */
[C---:B------:R-:W-:Y:S02]  /*7560*/  SHF.L.U32 R45, R50.reuse, 0x10, RZ ;  /* 0x00000010322d7819 */ /* 0x040fe400000006ff */
[----:B-1----:R-:W-:Y:S01]  /*7570*/  SYNCS.ARRIVE.TRANS64.RED.A1T0 RZ, [UR5], RZ ;  /* 0x000000ffffff79a7 */ /* 0x002fe20008100405 */
[----:B------:R-:W-:Y:S02]  /*7580*/  LOP3.LUT R48, R50, 0xffff0000, RZ, 0xc0, !PT ;  /* 0xffff000032307812 */ /* 0x000fe400078ec0ff */
[C---:B------:R-:W-:Y:S02]  /*7590*/  SHF.L.U32 R47, R51.reuse, 0x10, RZ ;  /* 0x00000010332f7819 */ /* 0x040fe400000006ff */
[----:B------:R-:W-:Y:S01]  /*75a0*/  LOP3.LUT R50, R51, 0xffff0000, RZ, 0xc0, !PT ;  /* 0xffff000033327812 */ /* 0x000fe200078ec0ff */
[C---:B------:R-:W-:Y:S01]  /*75b0*/  FMUL R4, R33.reuse, R4 ;  /* 0x0000000421047220 */ /* 0x040fe20000400000 */
[C---:B------:R-:W-:Y:S01]  /*75c0*/  FMUL R5, R33.reuse, R5 ;  /* 0x0000000521057220 */ /* 0x040fe20000400000 */
[C---:B------:R-:W-:Y:S01]  /*75d0*/  FMUL R6, R33.reuse, R6 ;  /* 0x0000000621067220 */ /* 0x040fe20000400000 */
[----:B------:R-:W-:Y:S01]  /*75e0*/  FMUL R7, R33, R7 ;  /* 0x0000000721077220 */ /* 0x000fe20000400000 */
[C---:B------:R-:W-:Y:S01]  /*75f0*/  FFMA R4, R35.reuse, R20, R4 ;  /* 0x0000001423047223 */ /* 0x040fe20000000004 */
[C---:B------:R-:W-:Y:S01]  /*7600*/  FFMA R5, R35.reuse, R36, R5 ;  /* 0x0000002423057223 */ /* 0x040fe20000000005 */
[C---:B------:R-:W-:Y:S01]  /*7610*/  FFMA R6, R35.reuse, R21, R6 ;  /* 0x0000001523067223 */ /* 0x040fe20000000006 */
[----:B------:R-:W-:Y:S01]  /*7620*/  FFMA R7, R35, R38, R7 ;  /* 0x0000002623077223 */ /* 0x000fe20000000007 */
[C---:B------:R-:W-:Y:S01]  /*7630*/  FMUL R8, R33.reuse, R8 ;  /* 0x0000000821087220 */ /* 0x040fe20000400000 */
[----:B------:R-:W-:Y:S01]  /*7640*/  FMUL R9, R33, R9 ;  /* 0x0000000921097220 */ /* 0x000fe20000400000 */
[----:B---3--:R-:W-:Y:S01]  /*7650*/  F2FP.BF16.F32.PACK_AB R80, R5, R4 ;  /* 0x000000040550723e */ /* 0x008fe200000010ff */
[----:B------:R-:W-:Y:S01]  /*7660*/  FMUL R0, R33, R10 ;  /* 0x0000000a21007220 */ /* 0x000fe20000400000 */
[----:B------:R-:W-:Y:S01]  /*7670*/  F2FP.BF16.F32.PACK_AB R81, R7, R6 ;  /* 0x000000060751723e */ /* 0x000fe200000010ff */
[C---:B------:R-:W-:Y:S01]  /*7680*/  FFMA R8, R35.reuse, R37, R8 ;  /* 0x0000002523087223 */ /* 0x040fe20000000008 */
[----:B------:R-:W-:Y:S01]  /*7690*/  FFMA R9, R35, R40, R9 ;  /* 0x0000002823097223 */ /* 0x000fe20000000009 */
[C---:B------:R-:W-:Y:S01]  /*76a0*/  FMUL R2, R33.reuse, R11 ;  /* 0x0000000b21027220 */ /* 0x040fe20000400000 */
[C---:B--2---:R-:W-:Y:S01]  /*76b0*/  FMUL R3, R33.reuse, R12 ;  /* 0x0000000c21037220 */ /* 0x044fe20000400000 */
[----:B------:R-:W-:Y:S01]  /*76c0*/  FMUL R10, R33, R13 ;  /* 0x0000000d210a7220 */ /* 0x000fe20000400000 */
[----:B------:R-:W-:Y:S01]  /*76d0*/  FFMA R0, R35, R39, R0 ;  /* 0x0000002723007223 */ /* 0x000fe20000000000 */
        /* <DEDUP_REMOVED lines=40> */
.L_x_123:
[----:B------:R-:W-:Y:S05]  /*7960*/  BSYNC.RECONVERGENT B0 ;  /* 0x0000000000007941 */ /* 0x000fea0003800200 */
.L_x_122:
[----:B------:R-:W-:Y:S01]  /*7970*/  BAR.SYNC.DEFER_BLOCKING 0x1, 0x80 ;  /* 0x0042000000007b1d */ /* 0x000fe20000010000 */
[----:B------:R-:W-:Y:S01]  /*7980*/  UISETP.NE.AND UP0, UPT, UR49, -0x4, UPT ;  /* 0xfffffffc3100788c */ /* 0x000fe2000bf05270 */
[----:B------:R-:W-:Y:S08]  /*7990*/  IADD3 R0, PT, PT, R30, 0x1, RZ ;  /* 0x000000011e007810 */ /* 0x000ff00007ffe0ff */
[----:B------:R-:W-:Y:S05]  /*79a0*/  BRA.U !UP0, `(.L_x_124) ;  /* 0x0000000108287547 */ /* 0x000fea000b800000 */
[----:B------:R-:W-:Y:S01]  /*79b0*/  ISETP.NE.AND P0, PT, R76, RZ, PT ;  /* 0x000000ff4c00720c */ /* 0x000fe20003f05270 */
[----:B------:R-:W-:Y:S01]  /*79c0*/  IMAD.U32 R3, RZ, RZ, UR51 ;  /* 0x00000033ff037e24 */ /* 0x000fe2000f8e00ff */
[----:B------:R-:W-:Y:S01]  /*79d0*/  UIADD3 UR51, UPT, UPT, UR51, 0x1, URZ ;  /* 0x0000000133337890 */ /* 0x000fe2000fffe0ff */
[----:B------:R-:W-:Y:S03]  /*79e0*/  IMAD.U32 R2, RZ, RZ, UR37 ;  /* 0x00000025ff027e24 */ /* 0x000fe6000f8e00ff */
[----:B------:R-:W-:Y:S04]  /*79f0*/  UISETP.NE.AND UP0, UPT, UR51, 0x4, UPT ;  /* 0x000000043300788c */ /* 0x000fe8000bf05270 */
[----:B------:R-:W-:Y:S03]  /*7a00*/  USEL UR51, UR51, URZ, UP0 ;  /* 0x000000ff33337287 */ /* 0x000fe60008000000 */
[----:B------:R-:W-:Y:S05]  /*7a10*/  @P0 LEA R3, R3, UR48, 0x3 ;  /* 0x0000003003030c11 */ /* 0x000fea000f8e18ff */
[----:B------:R-:W-:Y:S05]  /*7a20*/  @P0 VIADD R3, R3, 0x50 ;  /* 0x0000005003030836 */ /* 0x000fea0000000000 */
[----:B------:R-:W-:Y:S04]  /*7a30*/  @P0 PRMT R2, R2, 0x654, R3 ;  /* 0x0000065402020816 */ /* 0x000fe80000000003 */
[----:B------:R2:W-:Y:S03]  /*7a40*/  @P0 SYNCS.ARRIVE.TRANS64.RED.A1T0 RZ, [R2+URZ], RZ ;  /* 0x000000ff02ff09a7 */ /* 0x0005e600081004ff */
.L_x_124:
[----:B------:R-:W-:Y:S01]  /*7a50*/  ISETP.NE.AND P2, PT, R73, RZ, PT ;  /* 0x000000ff4900720c */ /* 0x000fe20003f45270 */
[----:B------:R-:W-:Y:S01]  /*7a60*/  UIADD3 UR49, UPT, UPT, UR49, 0x4, URZ ;  /* 0x0000000431317890 */ /* 0x000fe2000fffe0ff */
[----:B------:R-:W-:Y:S01]  /*7a70*/  ISETP.NE.AND P0, PT, R75, 0x2, PT ;  /* 0x000000024b00780c */ /* 0x000fe20003f05270 */
[----:B------:R-:W-:Y:S01]  /*7a80*/  IMAD.IADD R20, R29, 0x1, R58 ;  /* 0x000000011d147824 */ /* 0x000fe200078e023a */
[----:B------:R-:W-:Y:S01]  /*7a90*/  ISETP.NE.AND P1, PT, R0, 0x4, PT ;  /* 0x000000040000780c */ /* 0x000fe20003f25270 */
[----:B------:R-:W-:Y:S01]  /*7aa0*/  IMAD.IADD R21, R31, 0x1, R60 ;  /* 0x000000011f157824 */ /* 0x000fe200078e023c */
[----:B------:R-:W-:Y:S02]  /*7ab0*/  SEL R3, RZ, 0x1, P0 ;  /* 0x00000001ff037807 */ /* 0x000fe40000000000 */
[----:B--2---:R-:W-:Y:S02]  /*7ac0*/  SEL R2, RZ, 0x1, P1 ;  /* 0x00000001ff027807 */ /* 0x004fe40000800000 */
[----:B------:R-:W-:Y:S02]  /*7ad0*/  LOP3.LUT R68, R68, R3, RZ, 0x3c, !PT ;  /* 0x0000000344447212 */ /* 0x000fe400078e3cff */
[----:B------:R-:W-:Y:S02]  /*7ae0*/  LOP3.LUT R69, R69, R2, RZ, 0x3c, !PT ;  /* 0x0000000245457212 */ /* 0x000fe400078e3cff */
[----:B------:R-:W-:Y:S02]  /*7af0*/  @P2 R2UR UR36, R67 ;  /* 0x00000000432422ca */ /* 0x000fe400000e0000 */
[----:B------:R-:W-:Y:S02]  /*7b00*/  SEL R75, R75, RZ, P0 ;  /* 0x000000ff4b4b7207 */ /* 0x000fe40000000000 */
[----:B------:R-:W-:Y:S01]  /*7b10*/  SEL R30, R0, RZ, P1 ;  /* 0x000000ff001e7207 */ /* 0x000fe20000800000 */
[----:B------:R-:W-:Y:S10]  /*7b20*/  @P2 BRA `(.L_x_125) ;  /* 0xffffffd000182947 */ /* 0x000ff4000383ffff */
[----:B------:R-:W-:-:S09]  /*7b30*/  UISETP.NE.AND UP0, UPT, UR50, URZ, UPT ;  /* 0x000000ff3200728c */ /* 0x000fd2000bf05270 */
[----:B------:R-:W-:Y:S05]  /*7b40*/  BRA.U !UP0, `(.L_x_126) ;  /* 0x0000000108487547 */ /* 0x000fea000b800000 */
[----:B------:R-:W2:Y:S02]  /*7b50*/  LDCU.64 UR4, c[0x0][0x890] ;  /* 0x00011200ff0477ac */ /* 0x000ea40008000a00 */
[----:B--2---:R-:W-:-:S04]  /*7b60*/  UISETP.NE.U32.AND UP0, UPT, UR4, URZ, UPT ;  /* 0x000000ff0400728c */ /* 0x004fc8000bf05070 */
[----:B------:R-:W-:-:S09]  /*7b70*/  UISETP.NE.AND.EX UP0, UPT, UR5, URZ, UPT, UP0 ;  /* 0x000000ff0500728c */ /* 0x000fd2000bf05300 */
[----:B------:R-:W-:Y:S05]  /*7b80*/  BRA.U UP0, `(.L_x_127) ;  /* 0x00000001000c7547 */ /* 0x000fea000b800000 */
[----:B------:R-:W-:-:S13]  /*7b90*/  FSETP.NEU.AND P0, PT, R35, RZ, PT ;  /* 0x000000ff2300720b */ /* 0x000fda0003f0d000 */
[----:B------:R-:W-:Y:S05]  /*7ba0*/  @!P0 EXIT ;  /* 0x000000000000894d */ /* 0x000fea0003800000 */
[----:B------:R-:W-:Y:S05]  /*7bb0*/  BRA `(.L_x_126) ;  /* 0x00000000002c7947 */ /* 0x000fea0003800000 */
.L_x_127:
[----:B------:R-:W-:Y:S01]  /*7bc0*/  ISETP.NE.AND P0, PT, R74, RZ, PT ;  /* 0x000000ff4a00720c */ /* 0x000fe20003f05270 */
[----:B------:R-:W-:-:S12]  /*7bd0*/  BSSY.RECONVERGENT B0, `(.L_x_126) ;  /* 0x0000009000007945 */ /* 0x000fd80003800200 */
[----:B------:R-:W-:Y:S05]  /*7be0*/  @P0 BRA `(.L_x_128) ;  /* 0x0000000000140947 */ /* 0x000fea0003800000 */
[----:B------:R-:W2:Y:S02]  /*7bf0*/  LDCU.64 UR4, c[0x0][0x888] ;  /* 0x00011100ff0477ac */ /* 0x000ea40008000a00 */
[----:B--2---:R-:W-:-:S04]  /*7c00*/  ISETP.NE.U32.AND P0, PT, RZ, UR4, PT ;  /* 0x00000004ff007c0c */ /* 0x004fc8000bf05070 */
[----:B------:R-:W-:-:S13]  /*7c10*/  ISETP.NE.AND.EX P0, PT, RZ, UR5, PT, P0 ;  /* 0x00000005ff007c0c */ /* 0x000fda000bf05300 */
[----:B------:R-:W-:Y:S05]  /*7c20*/  @!P0 EXIT ;  /* 0x000000000000894d */ /* 0x000fea0003800000 */
[----:B------:R-:W-:Y:S05]  /*7c30*/  BRA `(.L_x_129) ;  /* 0x0000000000087947 */ /* 0x000fea0003800000 */
.L_x_128:
[----:B------:R-:W-:-:S13]  /*7c40*/  FSETP.NEU.AND P0, PT, R35, RZ, PT ;  /* 0x000000ff2300720b */ /* 0x000fda0003f0d000 */
[----:B------:R-:W-:Y:S05]  /*7c50*/  @!P0 EXIT ;  /* 0x000000000000894d */ /* 0x000fea0003800000 */
.L_x_129:
[----:B------:R-:W-:Y:S05]  /*7c60*/  BSYNC.RECONVERGENT B0 ;  /* 0x0000000000007941 */ /* 0x000fea0003800200 */
.L_x_126:
[----:B------:R-:W-:Y:S01]  /*7c70*/  ULEA UR4, UR51, UR48, 0x3 ;  /* 0x0000003033047291 */ /* 0x000fe2000f8e18ff */
[----:B------:R-:W-:-:S04]  /*7c80*/  DEPBAR.LE SB0, 0x0 ;  /* 0x000080000000791a */ /* 0x000fc80000000000 */
[----:B------:R-:W-:-:S04]  /*7c90*/  UIADD3 UR4, UPT, UPT, UR4, 0x50, URZ ;  /* 0x0000005004047890 */ /* 0x000fc8000fffe0ff */
[----:B------:R-:W-:-:S09]  /*7ca0*/  UPRMT UR4, UR37, 0x654, UR4 ;  /* 0x0000065425047896 */ /* 0x000fd20008000004 */
[----:B------:R-:W-:Y:S01]  /*7cb0*/  SYNCS.ARRIVE.TRANS64.RED.A1T0 RZ, [UR4], RZ ;  /* 0x000000ffffff79a7 */ /* 0x000fe20008100404 */
[----:B------:R-:W-:Y:S05]  /*7cc0*/  EXIT ;  /* 0x000000000000794d */ /* 0x000fea0003800000 */
.L_x_19:
[----:B--2---:R2:W1:Y:S02]  /*7cd0*/  SYNCS.PHASECHK.TRANS64.TRYWAIT P0, [R3+URZ+0xf0], R2 ;  /* 0x0000f002030075a7 */ /* 0x00446400080011ff */
[----:B-1----:R-:W-:Y:S05]  /*7ce0*/  @!P0 NANOSLEEP.SYNCS 0x989680 ;  /* 0x009896800000895d */ /* 0x002fea0003900000 */
[----:B------:R-:W1:Y:S02]  /*7cf0*/  @!P0 SYNCS.PHASECHK.TRANS64 P0, [R3+URZ+0xf0], R2 ;  /* 0x0000f002030085a7 */ /* 0x000e6400080010ff */
[----:B-1----:R-:W-:Y:S05]  /*7d00*/  @!P0 BRA `(.L_x_19) ;  /* 0xfffffffc00f08947 */ /* 0x002fea000383ffff */
[----:B------:R-:W-:Y:S05]  /*7d10*/  BRA `(.L_x_130) ;  /* 0xffffff98002c7947 */ /* 0x000fea000383ffff */
.L_x_22:
[----:B-1----:R-:W-:-:S07]  /*7d20*/  MOV R2, UR33 ;  /* 0x0000002100027c02 */ /* 0x002fce0008000f00 */
.L_x_131:
[----:B-1----:R1:W2:Y:S02]  /*7d30*/  SYNCS.PHASECHK.TRANS64.TRYWAIT P0, [R2+URZ+0x18], R5 ;  /* 0x00001805020075a7 */ /* 0x0022a400080011ff */
[----:B--2---:R-:W-:Y:S05]  /*7d40*/  @!P0 NANOSLEEP.SYNCS 0x989680 ;  /* 0x009896800000895d */ /* 0x004fea0003900000 */
[----:B------:R-:W2:Y:S02]  /*7d50*/  @!P0 SYNCS.PHASECHK.TRANS64 P0, [R2+URZ+0x18], R5 ;  /* 0x00001805020085a7 */ /* 0x000ea400080010ff */
[----:B--2---:R-:W-:Y:S05]  /*7d60*/  @!P0 BRA `(.L_x_131) ;  /* 0xfffffffc00f08947 */ /* 0x004fea000383ffff */
[----:B------:R-:W-:Y:S05]  /*7d70*/  BRA `(.L_x_21) ;  /* 0xffffff98007c7947 */ /* 0x000fea000383ffff */
.L_x_28:
[----:B-1----:R-:W-:-:S07]  /*7d80*/  MOV R2, UR17 ;  /* 0x0000001100027c02 */ /* 0x002fce0008000f00 */
.L_x_132:
[----:B-1----:R1:W2:Y:S02]  /*7d90*/  SYNCS.PHASECHK.TRANS64.TRYWAIT P0, [R2+URZ+0x18], R5 ;  /* 0x00001805020075a7 */ /* 0x0022a400080011ff */
[----:B--2---:R-:W-:Y:S05]  /*7da0*/  @!P0 NANOSLEEP.SYNCS 0x989680 ;  /* 0x009896800000895d */ /* 0x004fea0003900000 */
[----:B------:R-:W2:Y:S02]  /*7db0*/  @!P0 SYNCS.PHASECHK.TRANS64 P0, [R2+URZ+0x18], R5 ;  /* 0x00001805020085a7 */ /* 0x000ea400080010ff */
[----:B--2---:R-:W-:Y:S05]  /*7dc0*/  @!P0 BRA `(.L_x_132) ;  /* 0xfffffffc00f08947 */ /* 0x004fea000383ffff */
[----:B------:R-:W-:Y:S05]  /*7dd0*/  BRA `(.L_x_27) ;  /* 0xffffff9c00247947 */ /* 0x000fea000383ffff */
.L_x_32:
[----:B-1----:R1:W2:Y:S02]  /*7de0*/  SYNCS.PHASECHK.TRANS64.TRYWAIT P0, [R2+URZ+0x80], R3 ;  /* 0x00008003020075a7 */ /* 0x0022a400080011ff */
[----:B--2---:R-:W-:Y:S05]  /*7df0*/  @!P0 NANOSLEEP.SYNCS 0x989680 ;  /* 0x009896800000895d */ /* 0x004fea0003900000 */
[----:B------:R-:W2:Y:S02]  /*7e00*/  @!P0 SYNCS.PHASECHK.TRANS64 P0, [R2+URZ+0x80], R3 ;  /* 0x00008003020085a7 */ /* 0x000ea400080010ff */
[----:B--2---:R-:W-:Y:S05]  /*7e10*/  @!P0 BRA `(.L_x_32) ;  /* 0xfffffffc00f08947 */ /* 0x004fea000383ffff */
[----:B------:R-:W-:Y:S05]  /*7e20*/  BRA `(.L_x_133) ;  /* 0xffffff9c00b47947 */ /* 0x000fea000383ffff */
.L_x_36:
[----:B----4-:R-:W-:-:S07]  /*7e30*/  MOV R0, UR5 ;  /* 0x0000000500007c02 */ /* 0x010fce0008000f00 */
.L_x_134:
[----:B-1----:R1:W2:Y:S02]  /*7e40*/  SYNCS.PHASECHK.TRANS64.TRYWAIT P0, [R0+URZ], R3 ;  /* 0x00000003000075a7 */ /* 0x0022a400080011ff */
[----:B--2---:R-:W-:Y:S05]  /*7e50*/  @!P0 NANOSLEEP.SYNCS 0x989680 ;  /* 0x009896800000895d */ /* 0x004fea0003900000 */
[----:B------:R-:W2:Y:S02]  /*7e60*/  @!P0 SYNCS.PHASECHK.TRANS64 P0, [R0+URZ], R3 ;  /* 0x00000003000085a7 */ /* 0x000ea400080010ff */
[----:B--2---:R-:W-:Y:S05]  /*7e70*/  @!P0 BRA `(.L_x_134) ;  /* 0xfffffffc00f08947 */ /* 0x004fea000383ffff */
[----:B------:R-:W-:Y:S05]  /*7e80*/  BRA `(.L_x_135) ;  /* 0xffffffa400247947 */ /* 0x000fea000383ffff */
.L_x_37:
[----:B----4-:R-:W-:-:S07]  /*7e90*/  MOV R0, UR5 ;  /* 0x0000000500007c02 */ /* 0x010fce0008000f00 */
.L_x_136:
[----:B-1----:R1:W2:Y:S02]  /*7ea0*/  SYNCS.PHASECHK.TRANS64.TRYWAIT P0, [R0+URZ], R3 ;  /* 0x00000003000075a7 */ /* 0x0022a400080011ff */
[----:B--2---:R-:W-:Y:S05]  /*7eb0*/  @!P0 NANOSLEEP.SYNCS 0x989680 ;  /* 0x009896800000895d */ /* 0x004fea0003900000 */
[----:B------:R-:W2:Y:S02]  /*7ec0*/  @!P0 SYNCS.PHASECHK.TRANS64 P0, [R0+URZ], R3 ;  /* 0x00000003000085a7 */ /* 0x000ea400080010ff */
[----:B--2---:R-:W-:Y:S05]  /*7ed0*/  @!P0 BRA `(.L_x_136) ;  /* 0xfffffffc00f08947 */ /* 0x004fea000383ffff */
[----:B------:R-:W-:Y:S05]  /*7ee0*/  BRA `(.L_x_137) ;  /* 0xffffffa400307947 */ /* 0x000fea000383ffff */
.L_x_40:
[----:B-1----:R1:W2:Y:S02]  /*7ef0*/  SYNCS.PHASECHK.TRANS64.TRYWAIT P0, [R0+URZ+0xe0], R5 ;  /* 0x0000e005000075a7 */ /* 0x0022a400080011ff */
[----:B--2---:R-:W-:Y:S05]  /*7f00*/  @!P0 NANOSLEEP.SYNCS 0x989680 ;  /* 0x009896800000895d */ /* 0x004fea0003900000 */
[----:B------:R-:W2:Y:S02]  /*7f10*/  @!P0 SYNCS.PHASECHK.TRANS64 P0, [R0+URZ+0xe0], R5 ;  /* 0x0000e005000085a7 */ /* 0x000ea400080010ff */
[----:B--2---:R-:W-:Y:S05]  /*7f20*/  @!P0 BRA `(.L_x_40) ;  /* 0xfffffffc00f08947 */ /* 0x004fea000383ffff */
[----:B------:R-:W-:Y:S05]  /*7f30*/  BRA `(.L_x_138) ;  /* 0xffffffa4008c7947 */ /* 0x000fea000383ffff */
.L_x_41:
[----:B------:R-:W-:-:S07]  /*7f40*/  MOV R0, UR5 ;  /* 0x0000000500007c02 */ /* 0x000fce0008000f00 */
.L_x_139:
[----:B-1----:R1:W2:Y:S02]  /*7f50*/  SYNCS.PHASECHK.TRANS64.TRYWAIT P0, [R0+URZ+0x90], R5 ;  /* 0x00009005000075a7 */ /* 0x0022a400080011ff */
[----:B--2---:R-:W-:Y:S05]  /*7f60*/  @!P0 NANOSLEEP.SYNCS 0x989680 ;  /* 0x009896800000895d */ /* 0x004fea0003900000 */
[----:B------:R-:W2:Y:S02]  /*7f70*/  @!P0 SYNCS.PHASECHK.TRANS64 P0, [R0+URZ+0x90], R5 ;  /* 0x00009005000085a7 */ /* 0x000ea400080010ff */
[----:B--2---:R-:W-:Y:S05]  /*7f80*/  @!P0 BRA `(.L_x_139) ;  /* 0xfffffffc00f08947 */ /* 0x004fea000383ffff */
[----:B------:R-:W-:Y:S05]  /*7f90*/  BRA `(.L_x_140) ;  /* 0xffffffa4009c7947 */ /* 0x000fea000383ffff */
.L_x_42:
[----:B-1----:R1:W2:Y:S02]  /*7fa0*/  SYNCS.PHASECHK.TRANS64.TRYWAIT P1, [R0+URZ+0x80], R5 ;  /* 0x00008005000075a7 */ /* 0x0022a400080211ff */
[----:B--2---:R-:W-:Y:S05]  /*7fb0*/  @!P1 NANOSLEEP.SYNCS 0x989680 ;  /* 0x009896800000995d */ /* 0x004fea0003900000 */
[----:B------:R-:W2:Y:S02]  /*7fc0*/  @!P1 SYNCS.PHASECHK.TRANS64 P1, [R0+URZ+0x80], R5 ;  /* 0x00008005000095a7 */ /* 0x000ea400080210ff */
[----:B--2---:R-:W-:Y:S05]  /*7fd0*/  @!P1 BRA `(.L_x_42) ;  /* 0xfffffffc00f09947 */ /* 0x004fea000383ffff */
[----:B------:R-:W-:Y:S05]  /*7fe0*/  BRA `(.L_x_141) ;  /* 0xffffffa400cc7947 */ /* 0x000fea000383ffff */
.L_x_45:
[----:B------:R-:W-:-:S07]  /*7ff0*/  MOV R0, UR5 ;  /* 0x0000000500007c02 */ /* 0x000fce0008000f00 */
.L_x_142:
[----:B-1----:R1:W2:Y:S02]  /*8000*/  SYNCS.PHASECHK.TRANS64.TRYWAIT P0, [R0+URZ+0x90], R3 ;  /* 0x00009003000075a7 */ /* 0x0022a400080011ff */
[----:B--2---:R-:W-:Y:S05]  /*8010*/  @!P0 NANOSLEEP.SYNCS 0x989680 ;  /* 0x009896800000895d */ /* 0x004fea0003900000 */
[----:B------:R-:W2:Y:S02]  /*8020*/  @!P0 SYNCS.PHASECHK.TRANS64 P0, [R0+URZ+0x90], R3 ;  /* 0x00009003000085a7 */ /* 0x000ea400080010ff */
[----:B--2---:R-:W-:Y:S05]  /*8030*/  @!P0 BRA `(.L_x_142) ;  /* 0xfffffffc00f08947 */ /* 0x004fea000383ffff */
[----:B------:R-:W-:Y:S05]  /*8040*/  BRA `(.L_x_44) ;  /* 0xffffffa800207947 */ /* 0x000fea000383ffff */
.L_x_52:
[----:B-1----:R1:W2:Y:S02]  /*8050*/  SYNCS.PHASECHK.TRANS64.TRYWAIT P1, [R0+URZ+0x80], R5 ;  /* 0x00008005000075a7 */ /* 0x0022a400080211ff */
[----:B--2---:R-:W-:Y:S05]  /*8060*/  @!P1 NANOSLEEP.SYNCS 0x989680 ;  /* 0x009896800000995d */ /* 0x004fea0003900000 */
[----:B------:R-:W2:Y:S02]  /*8070*/  @!P1 SYNCS.PHASECHK.TRANS64 P1, [R0+URZ+0x80], R5 ;  /* 0x00008005000095a7 */ /* 0x000ea400080210ff */
[----:B--2---:R-:W-:Y:S05]  /*8080*/  @!P1 BRA `(.L_x_52) ;  /* 0xfffffffc00f09947 */ /* 0x004fea000383ffff */
[----:B------:R-:W-:Y:S05]  /*8090*/  BRA `(.L_x_143) ;  /* 0xffffffac00807947 */ /* 0x000fea000383ffff */
.L_x_53:
[----:B------:R-:W-:-:S07]  /*80a0*/  MOV R3, UR8 ;  /* 0x0000000800037c02 */ /* 0x000fce0008000f00 */
.L_x_144:
[----:B-1----:R1:W2:Y:S02]  /*80b0*/  SYNCS.PHASECHK.TRANS64.TRYWAIT P0, [R3+URZ+0xc0], R0 ;  /* 0x0000c000030075a7 */ /* 0x0022a400080011ff */
[----:B--2---:R-:W-:Y:S05]  /*80c0*/  @!P0 NANOSLEEP.SYNCS 0x989680 ;  /* 0x009896800000895d */ /* 0x004fea0003900000 */
[----:B------:R-:W2:Y:S02]  /*80d0*/  @!P0 SYNCS.PHASECHK.TRANS64 P0, [R3+URZ+0xc0], R0 ;  /* 0x0000c000030085a7 */ /* 0x000ea400080010ff */
[----:B--2---:R-:W-:Y:S05]  /*80e0*/  @!P0 BRA `(.L_x_144) ;  /* 0xfffffffc00f08947 */ /* 0x004fea000383ffff */
[----:B------:R-:W-:Y:S05]  /*80f0*/  BRA `(.L_x_145) ;  /* 0xffffffac00d07947 */ /* 0x000fea000383ffff */
.L_x_56:
[----:B------:R-:W-:Y:S07]  /*8100*/  MOV R0, UR7 ;  /* 0x0000000700007c02 */ /* 0x000fee0008000f00 */
.L_x_146:
[----:B-1----:R1:W2:Y:S02]  /*8110*/  SYNCS.PHASECHK.TRANS64.TRYWAIT P0, [R0+URZ], R3 ;  /* 0x00000003000075a7 */ /* 0x0022a400080011ff */
[----:B--2---:R-:W-:Y:S05]  /*8120*/  @!P0 NANOSLEEP.SYNCS 0x989680 ;  /* 0x009896800000895d */ /* 0x004fea0003900000 */
[----:B------:R-:W2:Y:S02]  /*8130*/  @!P0 SYNCS.PHASECHK.TRANS64 P0, [R0+URZ], R3 ;  /* 0x00000003000085a7 */ /* 0x000ea400080010ff */
[----:B--2---:R-:W-:Y:S05]  /*8140*/  @!P0 BRA `(.L_x_146) ;  /* 0xfffffffc00f08947 */ /* 0x004fea000383ffff */
[----:B------:R-:W-:Y:S05]  /*8150*/  BRA `(.L_x_55) ;  /* 0xffffffac00ec7947 */ /* 0x000fea000383ffff */
.L_x_59:
[----:B------:R-:W-:-:S07]  /*8160*/  MOV R0, UR5 ;  /* 0x0000000500007c02 */ /* 0x000fce0008000f00 */
.L_x_147:
[----:B--2---:R2:W3:Y:S02]  /*8170*/  SYNCS.PHASECHK.TRANS64.TRYWAIT P0, [R0+URZ], R3 ;  /* 0x00000003000075a7 */ /* 0x0044e400080011ff */
[----:B---3--:R-:W-:Y:S05]  /*8180*/  @!P0 NANOSLEEP.SYNCS 0x989680 ;  /* 0x009896800000895d */ /* 0x008fea0003900000 */
[----:B------:R-:W3:Y:S02]  /*8190*/  @!P0 SYNCS.PHASECHK.TRANS64 P0, [R0+URZ], R3 ;  /* 0x00000003000085a7 */ /* 0x000ee400080010ff */
[----:B---3--:R-:W-:Y:S05]  /*81a0*/  @!P0 BRA `(.L_x_147) ;  /* 0xfffffffc00f08947 */ /* 0x008fea000383ffff */
[----:B------:R-:W-:Y:S05]  /*81b0*/  BRA `(.L_x_148) ;  /* 0xffffffb000a07947 */ /* 0x000fea000383ffff */
.L_x_60:
[----:B------:R-:W-:-:S07]  /*81c0*/  MOV R0, UR5 ;  /* 0x0000000500007c02 */ /* 0x000fce0008000f00 */
.L_x_149:
[----:B-1----:R1:W2:Y:S02]  /*81d0*/  SYNCS.PHASECHK.TRANS64.TRYWAIT P0, [R0+URZ], R3 ;  /* 0x00000003000075a7 */ /* 0x0022a400080011ff */
[----:B--2---:R-:W-:Y:S05]  /*81e0*/  @!P0 NANOSLEEP.SYNCS 0x989680 ;  /* 0x009896800000895d */ /* 0x004fea0003900000 */
[----:B------:R-:W2:Y:S02]  /*81f0*/  @!P0 SYNCS.PHASECHK.TRANS64 P0, [R0+URZ], R3 ;  /* 0x00000003000085a7 */ /* 0x000ea400080010ff */
[----:B--2---:R-:W-:Y:S05]  /*8200*/  @!P0 BRA `(.L_x_149) ;  /* 0xfffffffc00f08947 */ /* 0x004fea000383ffff */
[----:B------:R-:W-:Y:S05]  /*8210*/  BRA `(.L_x_150) ;  /* 0xffffffb000ac7947 */ /* 0x000fea000383ffff */
.L_x_61:
[----:B------:R-:W-:-:S07]  /*8220*/  MOV R0, UR5 ;  /* 0x0000000500007c02 */ /* 0x000fce0008000f00 */
.L_x_151:
[----:B-1----:R1:W2:Y:S02]  /*8230*/  SYNCS.PHASECHK.TRANS64.TRYWAIT P0, [R0+URZ], R3 ;  /* 0x00000003000075a7 */ /* 0x0022a400080011ff */
[----:B--2---:R-:W-:Y:S05]  /*8240*/  @!P0 NANOSLEEP.SYNCS 0x989680 ;  /* 0x009896800000895d */ /* 0x004fea0003900000 */
[----:B------:R-:W2:Y:S02]  /*8250*/  @!P0 SYNCS.PHASECHK.TRANS64 P0, [R0+URZ], R3 ;  /* 0x00000003000085a7 */ /* 0x000ea400080010ff */
[----:B--2---:R-:W-:Y:S05]  /*8260*/  @!P0 BRA `(.L_x_151) ;  /* 0xfffffffc00f08947 */ /* 0x004fea000383ffff */
[----:B------:R-:W-:Y:S05]  /*8270*/  BRA `(.L_x_152) ;  /* 0xffffffb000b87947 */ /* 0x000fea000383ffff */
.L_x_62:
[----:B------:R-:W-:-:S07]  /*8280*/  MOV R0, UR7 ;  /* 0x0000000700007c02 */ /* 0x000fce0008000f00 */
.L_x_153:
[----:B-1----:R1:W2:Y:S02]  /*8290*/  SYNCS.PHASECHK.TRANS64.TRYWAIT P0, [R0+URZ], R3 ;  /* 0x00000003000075a7 */ /* 0x0022a400080011ff */
[----:B--2---:R-:W-:Y:S05]  /*82a0*/  @!P0 NANOSLEEP.SYNCS 0x989680 ;  /* 0x009896800000895d */ /* 0x004fea0003900000 */
[----:B------:R-:W2:Y:S02]  /*82b0*/  @!P0 SYNCS.PHASECHK.TRANS64 P0, [R0+URZ], R3 ;  /* 0x00000003000085a7 */ /* 0x000ea400080010ff */
[----:B--2---:R-:W-:Y:S05]  /*82c0*/  @!P0 BRA `(.L_x_153) ;  /* 0xfffffffc00f08947 */ /* 0x004fea000383ffff */
[----:B------:R-:W-:Y:S05]  /*82d0*/  BRA `(.L_x_154) ;  /* 0xffffffb000c47947 */ /* 0x000fea000383ffff */
.L_x_67:
[----:B--2---:R2:W3:Y:S02]  /*82e0*/  SYNCS.PHASECHK.TRANS64.TRYWAIT P0, [R0+URZ+0x80], R3 ;  /* 0x00008003000075a7 */ /* 0x0044e400080011ff */
[----:B---3--:R-:W-:Y:S05]  /*82f0*/  @!P0 NANOSLEEP.SYNCS 0x989680 ;  /* 0x009896800000895d */ /* 0x008fea0003900000 */
[----:B------:R-:W3:Y:S02]  /*8300*/  @!P0 SYNCS.PHASECHK.TRANS64 P0, [R0+URZ+0x80], R3 ;  /* 0x00008003000085a7 */ /* 0x000ee400080010ff */
[----:B---3--:R-:W-:Y:S05]  /*8310*/  @!P0 BRA `(.L_x_67) ;  /* 0xfffffffc00f08947 */ /* 0x008fea000383ffff */
[----:B------:R-:W-:Y:S05]  /*8320*/  BRA `(.L_x_155) ;  /* 0xffffffb400d07947 */ /* 0x000fea000383ffff */
.L_x_70:
[----:B------:R-:W-:Y:S07]  /*8330*/  MOV R0, UR7 ;  /* 0x0000000700007c02 */ /* 0x000fee0008000f00 */
.L_x_156:
[----:B--2---:R2:W3:Y:S02]  /*8340*/  SYNCS.PHASECHK.TRANS64.TRYWAIT P0, [R0+URZ+0x78], R3 ;  /* 0x00007803000075a7 */ /* 0x0044e400080011ff */
[----:B---3--:R-:W-:Y:S05]  /*8350*/  @!P0 NANOSLEEP.SYNCS 0x989680 ;  /* 0x009896800000895d */ /* 0x008fea0003900000 */
[----:B------:R-:W3:Y:S02]  /*8360*/  @!P0 SYNCS.PHASECHK.TRANS64 P0, [R0+URZ+0x78], R3 ;  /* 0x00007803000085a7 */ /* 0x000ee400080010ff */
[----:B---3--:R-:W-:Y:S05]  /*8370*/  @!P0 BRA `(.L_x_156) ;  /* 0xfffffffc00f08947 */ /* 0x008fea000383ffff */
[----:B------:R-:W-:Y:S05]  /*8380*/  BRA `(.L_x_69) ;  /* 0xffffffb800b07947 */ /* 0x000fea000383ffff */
.L_x_73:
[----:B------:R-:W-:Y:S07]  /*8390*/  MOV R3, UR7 ;  /* 0x0000000700037c02 */ /* 0x000fee0008000f00 */
.L_x_157:
[----:B-1----:R1:W2:Y:S02]  /*83a0*/  SYNCS.PHASECHK.TRANS64.TRYWAIT P0, [R3+URZ+0x50], R12 ;  /* 0x0000500c030075a7 */ /* 0x0022a400080011ff */
[----:B--2---:R-:W-:Y:S05]  /*83b0*/  @!P0 NANOSLEEP.SYNCS 0x989680 ;  /* 0x009896800000895d */ /* 0x004fea0003900000 */
[----:B------:R-:W2:Y:S02]  /*83c0*/  @!P0 SYNCS.PHASECHK.TRANS64 P0, [R3+URZ+0x50], R12 ;  /* 0x0000500c030085a7 */ /* 0x000ea400080010ff */
[----:B--2---:R-:W-:Y:S05]  /*83d0*/  @!P0 BRA `(.L_x_157) ;  /* 0xfffffffc00f08947 */ /* 0x004fea000383ffff */
[----:B------:R-:W-:Y:S05]  /*83e0*/  BRA `(.L_x_158) ;  /* 0xffffffbc00287947 */ /* 0x000fea000383ffff */
.L_x_74:
[----:B-1----:R-:W-:Y:S07]  /*83f0*/  MOV R3, UR7 ;  /* 0x0000000700037c02 */ /* 0x002fee0008000f00 */
.L_x_159:
[----:B-1----:R1:W2:Y:S02]  /*8400*/  SYNCS.PHASECHK.TRANS64.TRYWAIT P0, [R3+URZ+0x58], R12 ;  /* 0x0000580c030075a7 */ /* 0x0022a400080011ff */
[----:B--2---:R-:W-:Y:S05]  /*8410*/  @!P0 NANOSLEEP.SYNCS 0x989680 ;  /* 0x009896800000895d */ /* 0x004fea0003900000 */
[----:B------:R-:W2:Y:S02]  /*8420*/  @!P0 SYNCS.PHASECHK.TRANS64 P0, [R3+URZ+0x58], R12 ;  /* 0x0000580c030085a7 */ /* 0x000ea400080010ff */
[----:B--2---:R-:W-:Y:S05]  /*8430*/  @!P0 BRA `(.L_x_159) ;  /* 0xfffffffc00f08947 */ /* 0x004fea000383ffff */
[----:B------:R-:W-:Y:S05]  /*8440*/  BRA `(.L_x_160) ;  /* 0xffffffbc00647947 */ /* 0x000fea000383ffff */
.L_x_75:
[----:B-1----:R-:W-:Y:S07]  /*8450*/  MOV R3, UR7 ;  /* 0x0000000700037c02 */ /* 0x002fee0008000f00 */
.L_x_161:
[----:B-1----:R1:W2:Y:S02]  /*8460*/  SYNCS.PHASECHK.TRANS64.TRYWAIT P0, [R3+URZ+0x60], R12 ;  /* 0x0000600c030075a7 */ /* 0x0022a400080011ff */
[----:B--2---:R-:W-:Y:S05]  /*8470*/  @!P0 NANOSLEEP.SYNCS 0x989680 ;  /* 0x009896800000895d */ /* 0x004fea0003900000 */
[----:B------:R-:W2:Y:S02]  /*8480*/  @!P0 SYNCS.PHASECHK.TRANS64 P0, [R3+URZ+0x60], R12 ;  /* 0x0000600c030085a7 */ /* 0x000ea400080010ff */
[----:B--2---:R-:W-:Y:S05]  /*8490*/  @!P0 BRA `(.L_x_161) ;  /* 0xfffffffc00f08947 */ /* 0x004fea000383ffff */
[----:B------:R-:W-:Y:S05]  /*84a0*/  BRA `(.L_x_162) ;  /* 0xffffffbc00ac7947 */ /* 0x000fea000383ffff */
.L_x_76:
[----:B------:R-:W-:Y:S07]  /*84b0*/  MOV R3, UR7 ;  /* 0x0000000700037c02 */ /* 0x000fee0008000f00 */
.L_x_163:
[----:B-1----:R1:W2:Y:S02]  /*84c0*/  SYNCS.PHASECHK.TRANS64.TRYWAIT P0, [R3+URZ+0x68], R12 ;  /* 0x0000680c030075a7 */ /* 0x0022a400080011ff */
[----:B--2---:R-:W-:Y:S05]  /*84d0*/  @!P0 NANOSLEEP.SYNCS 0x989680 ;  /* 0x009896800000895d */ /* 0x004fea0003900000 */
[----:B------:R-:W2:Y:S02]  /*84e0*/  @!P0 SYNCS.PHASECHK.TRANS64 P0, [R3+URZ+0x68], R12 ;  /* 0x0000680c030085a7 */ /* 0x000ea400080010ff */
[----:B--2---:R-:W-:Y:S05]  /*84f0*/  @!P0 BRA `(.L_x_163) ;  /* 0xfffffffc00f08947 */ /* 0x004fea000383ffff */
[----:B------:R-:W-:Y:S05]  /*8500*/  BRA `(.L_x_164) ;  /* 0xffffffc000347947 */ /* 0x000fea000383ffff */
.L_x_78:
[----:B------:R-:W-:-:S07]  /*8510*/  MOV R0, UR7 ;  /* 0x0000000700007c02 */ /* 0x000fce0008000f00 */
.L_x_165:
[----:B-1----:R1:W3:Y:S02]  /*8520*/  SYNCS.PHASECHK.TRANS64.TRYWAIT P0, [R0+URZ+0x50], R3 ;  /* 0x00005003000075a7 */ /* 0x0022e400080011ff */
[----:B---3--:R-:W-:Y:S05]  /*8530*/  @!P0 NANOSLEEP.SYNCS 0x989680 ;  /* 0x009896800000895d */ /* 0x008fea0003900000 */
[----:B------:R-:W3:Y:S02]  /*8540*/  @!P0 SYNCS.PHASECHK.TRANS64 P0, [R0+URZ+0x50], R3 ;  /* 0x00005003000085a7 */ /* 0x000ee400080010ff */
[----:B---3--:R-:W-:Y:S05]  /*8550*/  @!P0 BRA `(.L_x_165) ;  /* 0xfffffffc00f08947 */ /* 0x008fea000383ffff */
[----:B------:R-:W-:Y:S05]  /*8560*/  BRA `(.L_x_166) ;  /* 0xffffffc000a47947 */ /* 0x000fea000383ffff */
.L_x_79:
[----:B-1----:R-:W-:-:S07]  /*8570*/  MOV R0, UR7 ;  /* 0x0000000700007c02 */ /* 0x002fce0008000f00 */
.L_x_167:
[----:B-1----:R1:W3:Y:S02]  /*8580*/  SYNCS.PHASECHK.TRANS64.TRYWAIT P0, [R0+URZ+0x58], R3 ;  /* 0x00005803000075a7 */ /* 0x0022e400080011ff */
[----:B---3--:R-:W-:Y:S05]  /*8590*/  @!P0 NANOSLEEP.SYNCS 0x989680 ;  /* 0x009896800000895d */ /* 0x008fea0003900000 */
[----:B------:R-:W3:Y:S02]  /*85a0*/  @!P0 SYNCS.PHASECHK.TRANS64 P0, [R0+URZ+0x58], R3 ;  /* 0x00005803000085a7 */ /* 0x000ee400080010ff */
[----:B---3--:R-:W-:Y:S05]  /*85b0*/  @!P0 BRA `(.L_x_167) ;  /* 0xfffffffc00f08947 */ /* 0x008fea000383ffff */
[----:B------:R-:W-:Y:S05]  /*85c0*/  BRA `(.L_x_168) ;  /* 0xffffffc000947947 */ /* 0x000fea000383ffff */
.L_x_80:
[----:B-1----:R-:W-:-:S07]  /*85d0*/  MOV R0, UR7 ;  /* 0x0000000700007c02 */ /* 0x002fce0008000f00 */
.L_x_169:
[----:B-1----:R1:W3:Y:S02]  /*85e0*/  SYNCS.PHASECHK.TRANS64.TRYWAIT P0, [R0+URZ+0x60], R3 ;  /* 0x00006003000075a7 */ /* 0x0022e400080011ff */
[----:B---3--:R-:W-:Y:S05]  /*85f0*/  @!P0 NANOSLEEP.SYNCS 0x989680 ;  /* 0x009896800000895d */ /* 0x008fea0003900000 */
[----:B------:R-:W3:Y:S02]  /*8600*/  @!P0 SYNCS.PHASECHK.TRANS64 P0, [R0+URZ+0x60], R3 ;  /* 0x00006003000085a7 */ /* 0x000ee400080010ff */
[----:B---3--:R-:W-:Y:S05]  /*8610*/  @!P0 BRA `(.L_x_169) ;  /* 0xfffffffc00f08947 */ /* 0x008fea000383ffff */
[----:B------:R-:W-:Y:S05]  /*8620*/  BRA `(.L_x_170) ;  /* 0xffffffc000847947 */ /* 0x000fea000383ffff */
.L_x_82:
[----:B--2---:R2:W4:Y:S02]  /*8630*/  SYNCS.PHASECHK.TRANS64.TRYWAIT P0, [R0+URZ+0x80], R3 ;  /* 0x00008003000075a7 */ /* 0x00452400080011ff */
[----:B----4-:R-:W-:Y:S05]  /*8640*/  @!P0 NANOSLEEP.SYNCS 0x989680 ;  /* 0x009896800000895d */ /* 0x010fea0003900000 */
[----:B------:R-:W4:Y:S02]  /*8650*/  @!P0 SYNCS.PHASECHK.TRANS64 P0, [R0+URZ+0x80], R3 ;  /* 0x00008003000085a7 */ /* 0x000f2400080010ff */
[----:B----4-:R-:W-:Y:S05]  /*8660*/  @!P0 BRA `(.L_x_82) ;  /* 0xfffffffc00f08947 */ /* 0x010fea000383ffff */
[----:B------:R-:W-:Y:S05]  /*8670*/  BRA `(.L_x_171) ;  /* 0xffffffc400587947 */ /* 0x000fea000383ffff */
.L_x_93:
[----:B-1----:R-:W-:Y:S04]  /*8680*/  MOV R2, UR48 ;  /* 0x0000003000027c02 */ /* 0x002fe80008000f00 */
[----:B------:R1:W3:Y:S03]  /*8690*/  SYNCS.PHASECHK.TRANS64.TRYWAIT P1, [R2+URZ+0x30], R3 ;  /* 0x00003003020075a7 */ /* 0x0002e600080211ff */
[----:B---3--:R-:W-:Y:S05]  /*86a0*/  @!P1 NANOSLEEP.SYNCS 0x989680 ;  /* 0x009896800000995d */ /* 0x008fea0003900000 */
[----:B------:R-:W3:Y:S02]  /*86b0*/  @!P1 SYNCS.PHASECHK.TRANS64 P1, [R2+URZ+0x30], R3 ;  /* 0x00003003020095a7 */ /* 0x000ee400080210ff */
[----:B---3--:R-:W-:Y:S05]  /*86c0*/  @!P1 BRA `(.L_x_93) ;  /* 0xfffffffc00ec9947 */ /* 0x008fea000383ffff */
[----:B------:R-:W-:Y:S05]  /*86d0*/  BRA `(.L_x_92) ;  /* 0xffffffd000647947 */ /* 0x000fea000383ffff */
.L_x_95:
[----:B-1----:R1:W4:Y:S02]  /*86e0*/  SYNCS.PHASECHK.TRANS64.TRYWAIT P0, [R79+URZ+0xa0], R0 ;  /* 0x0000a0004f0075a7 */ /* 0x00232400080011ff */
[----:B----4-:R-:W-:Y:S05]  /*86f0*/  @!P0 NANOSLEEP.SYNCS 0x989680 ;  /* 0x009896800000895d */ /* 0x010fea0003900000 */
[----:B------:R-:W4:Y:S02]  /*8700*/  @!P0 SYNCS.PHASECHK.TRANS64 P0, [R79+URZ+0xa0], R0 ;  /* 0x0000a0004f0085a7 */ /* 0x000f2400080010ff */
[----:B----4-:R-:W-:Y:S05]  /*8710*/  @!P0 BRA `(.L_x_95) ;  /* 0xfffffffc00f08947 */ /* 0x010fea000383ffff */
[----:B------:R-:W-:Y:S05]  /*8720*/  BRA `(.L_x_94) ;  /* 0xffffffd000887947 */ /* 0x000fea000383ffff */
.L_x_104:
[----:B--2---:R2:W4:Y:S02]  /*8730*/  SYNCS.PHASECHK.TRANS64.TRYWAIT P0, [R3+URZ+0x30], R0 ;  /* 0x00003000030075a7 */ /* 0x00452400080011ff */
[----:B----4-:R-:W-:Y:S05]  /*8740*/  @!P0 NANOSLEEP.SYNCS 0x989680 ;  /* 0x009896800000895d */ /* 0x010fea0003900000 */
[----:B------:R-:W4:Y:S02]  /*8750*/  @!P0 SYNCS.PHASECHK.TRANS64 P0, [R3+URZ+0x30], R0 ;  /* 0x00003000030085a7 */ /* 0x000f2400080010ff */
[----:B----4-:R-:W-:Y:S05]  /*8760*/  @!P0 BRA `(.L_x_104) ;  /* 0xfffffffc00f08947 */ /* 0x010fea000383ffff */
[----:B------:R-:W-:Y:S05]  /*8770*/  BRA `(.L_x_103) ;  /* 0xffffffd800747947 */ /* 0x000fea000383ffff */
.L_x_112:
[----:B--2---:R2:W4:Y:S02]  /*8780*/  SYNCS.PHASECHK.TRANS64.TRYWAIT P0, [R83+URZ+0x30], R4 ;  /* 0x00003004530075a7 */ /* 0x00452400080011ff */
[----:B----4-:R-:W-:Y:S05]  /*8790*/  @!P0 NANOSLEEP.SYNCS 0x989680 ;  /* 0x009896800000895d */ /* 0x010fea0003900000 */
[----:B------:R-:W4:Y:S02]  /*87a0*/  @!P0 SYNCS.PHASECHK.TRANS64 P0, [R83+URZ+0x30], R4 ;  /* 0x00003004530085a7 */ /* 0x000f2400080010ff */
[----:B----4-:R-:W-:Y:S05]  /*87b0*/  @!P0 BRA `(.L_x_112) ;  /* 0xfffffffc00f08947 */ /* 0x010fea000383ffff */
[----:B------:R-:W-:Y:S05]  /*87c0*/  BRA `(.L_x_111) ;  /* 0xffffffe000807947 */ /* 0x000fea000383ffff */
.L_x_120:
[----:B--2---:R2:W4:Y:S02]  /*87d0*/  SYNCS.PHASECHK.TRANS64.TRYWAIT P0, [R88+URZ+0x30], R3 ;  /* 0x00003003580075a7 */ /* 0x00452400080011ff */
[----:B----4-:R-:W-:Y:S05]  /*87e0*/  @!P0 NANOSLEEP.SYNCS 0x989680 ;  /* 0x009896800000895d */ /* 0x010fea0003900000 */
[----:B------:R-:W4:Y:S02]  /*87f0*/  @!P0 SYNCS.PHASECHK.TRANS64 P0, [R88+URZ+0x30], R3 ;  /* 0x00003003580085a7 */ /* 0x000f2400080010ff */
[----:B----4-:R-:W-:Y:S05]  /*8800*/  @!P0 BRA `(.L_x_120) ;  /* 0xfffffffc00f08947 */ /* 0x010fea000383ffff */
[----:B------:R-:W-:Y:S05]  /*8810*/  BRA `(.L_x_119) ;  /* 0xffffffe8008c7947 */ /* 0x000fea000383ffff */
        .weak           $__internal_0_$__cuda_sm10x_tcgen05_guardrail_trap_col_being_dealloced_not_returned_by_alloc
        .type           $__internal_0_$__cuda_sm10x_tcgen05_guardrail_trap_col_being_dealloced_not_returned_by_alloc,@function
        .size           $__internal_0_$__cuda_sm10x_tcgen05_guardrail_trap_col_being_dealloced_not_returned_by_alloc,($__internal_1_$__cuda_sm10x_tcgen05_guardrail_trap_phase_invalid_during_alloc - $__internal_0_$__cuda_sm10x_tcgen05_guardrail_trap_col_being_dealloced_not_returned_by_alloc)
$__internal_0_$__cuda_sm10x_tcgen05_guardrail_trap_col_being_dealloced_not_returned_by_alloc:
[----:B------:R-:W-:Y:S05]  /*8820*/  BPT.TRAP 0x1 ;  /* 0x000000040000795c */ /* 0x000fea0000300000 */
[----:B------:R-:W-:-:S04]  /*8830*/  HFMA2 R3, -RZ, RZ, 0, 0 ;  /* 0x00000000ff037431 */ /* 0x000fc800000001ff */
[----:B------:R-:W-:Y:S05]  /*8840*/  RET.REL.NODEC R2 `(_ZN7cutlass13device_kernelINS_4gemm6kernel13GemmUniversalIN4cute5tupleIJiiiiEEENS1_10collective13CollectiveMmaINS1_35MainloopSm100TmaUmmaWarpSpecializedILi3ELi2ELi4ENS5_IJNS4_1CILi1EEESB_SB_EEEEENS5_IJNSA_ILi64EEENSA_ILi128EEENSA_ILi32EEEEEENS_10bfloat16_tENS5_IJlSB_lEEESI_SJ_NS4_8TiledMMAINS4_8MMA_AtomIJNS4_20SM100_MMA_F16BF16_SSISI_SI_fLi64ELi128ELNS4_4UMMA5MajorE0ELSO_0ELNSN_7ScaleInE0ELSP_0EEEEEENS4_6LayoutISC_NS5_IJNSA_ILi0EEEST_ST_EEEEENS5_IJNS4_10UnderscoreESW_SW_EEEEENS4_13SM90_TMA_LOADENS4_14ComposedLayoutINS4_7SwizzleILi2ELi4ELi3EEENS4_18smem_ptr_flag_bitsILi16EEENSS_INS5_IJNSA_ILi8EEESG_EEENS5_IJSG_SB_EEEEEEEvNS4_8identityESZ_S19_vS1A_EENS_8epilogue10collective18CollectiveEpilogueINS1C_23Sm100TmaWarpSpecializedILi4ELi2ELi16ELb1ELb0EEEJSH_NS5_IJNSS_ISE_SB_EENSS_ISG_SB_EEEEESI_SJ_SI_SJ_NS1C_6fusion15FusionCallbacksIS1G_NS1K_17LinearCombinationISI_fSI_fLNS_15FloatRoundStyleE2EEESH_S1J_JEEENS4_5SM1004TMEM4LOAD26SM100_TMEM_LOAD_16dp256b4xESZ_S19_NS4_17SM75_U32x4_LDSM_NENS4_14SM90_TMA_STOREES19_NS4_17SM90_U32x4_STSM_NENS4_39AutoVectorizingCopyWithAssumedAlignmentILi128EEEEEEvvEEEEvNT_6ParamsE) ;  /* 0xffffff7402ec7950 */ /* 0x000fea0003c3ffff */
        .weak           $__internal_1_$__cuda_sm10x_tcgen05_guardrail_trap_phase_invalid_during_alloc
        .type           $__internal_1_$__cuda_sm10x_tcgen05_guardrail_trap_phase_invalid_during_alloc,@function
        .size           $__internal_1_$__cuda_sm10x_tcgen05_guardrail_trap_phase_invalid_during_alloc,($__internal_2_$__cuda_sm10x_tcgen05_guardrail_trap_unallocated_columns_being_dealloced - $__internal_1_$__cuda_sm10x_tcgen05_guardrail_trap_phase_invalid_during_alloc)
$__internal_1_$__cuda_sm10x_tcgen05_guardrail_trap_phase_invalid_during_alloc:
[----:B------:R-:W-:Y:S05]  /*8850*/  BPT.TRAP 0x1 ;  /* 0x000000040000795c */ /* 0x000fea0000300000 */
[----:B------:R-:W-:-:S04]  /*8860*/  MOV R3, 0x0 ;  /* 0x0000000000037802 */ /* 0x000fc80000000f00 */
[----:B------:R-:W-:Y:S05]  /*8870*/  RET.REL.NODEC R2 `(_ZN7cutlass13device_kernelINS_4gemm6kernel13GemmUniversalIN4cute5tupleIJiiiiEEENS1_10collective13CollectiveMmaINS1_35MainloopSm100TmaUmmaWarpSpecializedILi3ELi2ELi4ENS5_IJNS4_1CILi1EEESB_SB_EEEEENS5_IJNSA_ILi64EEENSA_ILi128EEENSA_ILi32EEEEEENS_10bfloat16_tENS5_IJlSB_lEEESI_SJ_NS4_8TiledMMAINS4_8MMA_AtomIJNS4_20SM100_MMA_F16BF16_SSISI_SI_fLi64ELi128ELNS4_4UMMA5MajorE0ELSO_0ELNSN_7ScaleInE0ELSP_0EEEEEENS4_6LayoutISC_NS5_IJNSA_ILi0EEEST_ST_EEEEENS5_IJNS4_10UnderscoreESW_SW_EEEEENS4_13SM90_TMA_LOADENS4_14ComposedLayoutINS4_7SwizzleILi2ELi4ELi3EEENS4_18smem_ptr_flag_bitsILi16EEENSS_INS5_IJNSA_ILi8EEESG_EEENS5_IJSG_SB_EEEEEEEvNS4_8identityESZ_S19_vS1A_EENS_8epilogue10collective18CollectiveEpilogueINS1C_23Sm100TmaWarpSpecializedILi4ELi2ELi16ELb1ELb0EEEJSH_NS5_IJNSS_ISE_SB_EENSS_ISG_SB_EEEEESI_SJ_SI_SJ_NS1C_6fusion15FusionCallbacksIS1G_NS1K_17LinearCombinationISI_fSI_fLNS_15FloatRoundStyleE2EEESH_S1J_JEEENS4_5SM1004TMEM4LOAD26SM100_TMEM_LOAD_16dp256b4xESZ_S19_NS4_17SM75_U32x4_LDSM_NENS4_14SM90_TMA_STOREES19_NS4_17SM90_U32x4_STSM_NENS4_39AutoVectorizingCopyWithAssumedAlignmentILi128EEEEEEvvEEEEvNT_6ParamsE) ;  /* 0xffffff7402e07950 */ /* 0x000fea0003c3ffff */
        .weak           $__internal_2_$__cuda_sm10x_tcgen05_guardrail_trap_unallocated_columns_being_dealloced
        .type           $__internal_2_$__cuda_sm10x_tcgen05_guardrail_trap_unallocated_columns_being_dealloced,@function
        .size           $__internal_2_$__cuda_sm10x_tcgen05_guardrail_trap_unallocated_columns_being_dealloced,(.L_x_173 - $__internal_2_$__cuda_sm10x_tcgen05_guardrail_trap_unallocated_columns_being_dealloced)
$__internal_2_$__cuda_sm10x_tcgen05_guardrail_trap_unallocated_columns_being_dealloced:
[----:B------:R-:W-:Y:S05]  /*8880*/  BPT.TRAP 0x1 ;  /* 0x000000040000795c */ /* 0x000fea0000300000 */
[----:B------:R-:W-:-:S04]  /*8890*/  HFMA2 R3, -RZ, RZ, 0, 0 ;  /* 0x00000000ff037431 */ /* 0x000fc800000001ff */
[----:B------:R-:W-:Y:S05]  /*88a0*/  RET.REL.NODEC R2 `(_ZN7cutlass13device_kernelINS_4gemm6kernel13GemmUniversalIN4cute5tupleIJiiiiEEENS1_10collective13CollectiveMmaINS1_35MainloopSm100TmaUmmaWarpSpecializedILi3ELi2ELi4ENS5_IJNS4_1CILi1EEESB_SB_EEEEENS5_IJNSA_ILi64EEENSA_ILi128EEENSA_ILi32EEEEEENS_10bfloat16_tENS5_IJlSB_lEEESI_SJ_NS4_8TiledMMAINS4_8MMA_AtomIJNS4_20SM100_MMA_F16BF16_SSISI_SI_fLi64ELi128ELNS4_4UMMA5MajorE0ELSO_0ELNSN_7ScaleInE0ELSP_0EEEEEENS4_6LayoutISC_NS5_IJNSA_ILi0EEEST_ST_EEEEENS5_IJNS4_10UnderscoreESW_SW_EEEEENS4_13SM90_TMA_LOADENS4_14ComposedLayoutINS4_7SwizzleILi2ELi4ELi3EEENS4_18smem_ptr_flag_bitsILi16EEENSS_INS5_IJNSA_ILi8EEESG_EEENS5_IJSG_SB_EEEEEEEvNS4_8identityESZ_S19_vS1A_EENS_8epilogue10collective18CollectiveEpilogueINS1C_23Sm100TmaWarpSpecializedILi4ELi2ELi16ELb1ELb0EEEJSH_NS5_IJNSS_ISE_SB_EENSS_ISG_SB_EEEEESI_SJ_SI_SJ_NS1C_6fusion15FusionCallbacksIS1G_NS1K_17LinearCombinationISI_fSI_fLNS_15FloatRoundStyleE2EEESH_S1J_JEEENS4_5SM1004TMEM4LOAD26SM100_TMEM_LOAD_16dp256b4xESZ_S19_NS4_17SM75_U32x4_LDSM_NENS4_14SM90_TMA_STOREES19_NS4_17SM90_U32x4_STSM_NENS4_39AutoVectorizingCopyWithAssumedAlignmentILi128EEEEEEvvEEEEvNT_6ParamsE) ;  /* 0xffffff7402d47950 */ /* 0x000fea0003c3ffff */
.L_x_172:
[----:B------:R-:W-:-:S00]  /*88b0*/  BRA `(.L_x_172) ;  /* 0xfffffffc00fc7947 */ /* 0x000fc0000383ffff */
[----:B------:R-:W-:-:S00]  /*88c0*/  NOP ;  /* 0x0000000000007918 */ /* 0x000fc00000000000 */
        /* <DEDUP_REMOVED lines=11> */
.L_x_173:


//--------------------- .nv.global.init           --------------------------
	.section	.nv.global.init,"aw",@progbits
.nv.global.init:
	.type		$str$27,@object
	.size		$str$27,($str$28 - $str$27)
$str$27:
        /*0000*/ 	.byte	0x28, 0x61, 0x64, 0x64, 0x72, 0x65, 0x73, 0x73, 0x20, 0x26, 0x20, 0x6d, 0x61, 0x73, 0x6b, 0x29
        /*0010*/ 	.byte	0x20, 0x3d, 0x3d, 0x20, 0x30, 0x00
	.type		$str$28,@object
	.size		$str$28,($str$26 - $str$28)
$str$28:
        /*0016*/ 	.byte	0x2f, 0x74, 0x6d, 0x70, 0x2f, 0x63, 0x75, 0x74, 0x6c, 0x61, 0x73, 0x73, 0x5f, 0x73, 0x77, 0x65
        /*0026*/ 	.byte	0x65, 0x70, 0x5f, 0x73, 0x72, 0x63, 0x2f, 0x69, 0x6e, 0x63, 0x6c, 0x75, 0x64, 0x65, 0x2f, 0x63
        /*0036*/ 	.byte	0x75, 0x74, 0x65, 0x2f, 0x70, 0x6f, 0x69, 0x6e, 0x74, 0x65, 0x72, 0x5f, 0x66, 0x6c, 0x61, 0x67
        /*0046*/ 	.byte	0x67, 0x65, 0x64, 0x2e, 0x68, 0x70, 0x70, 0x00
	.type		$str$26,@object
	.size		$str$26,($str$25 - $str$26)
$str$26:
        /*004e*/ 	.byte	0x2f, 0x74, 0x6d, 0x70, 0x2f, 0x63, 0x75, 0x74, 0x6c, 0x61, 0x73, 0x73, 0x5f, 0x73, 0x77, 0x65
        /*005e*/ 	.byte	0x65, 0x70, 0x5f, 0x73, 0x72, 0x63, 0x2f, 0x69, 0x6e, 0x63, 0x6c, 0x75, 0x64, 0x65, 0x2f, 0x63
        /*006e*/ 	.byte	0x75, 0x74, 0x65, 0x2f, 0x61, 0x74, 0x6f, 0x6d, 0x2f, 0x63, 0x6f, 0x70, 0x79, 0x5f, 0x74, 0x72
        /*007e*/ 	.byte	0x61, 0x69, 0x74, 0x73, 0x5f, 0x73, 0x6d, 0x31, 0x30, 0x30, 0x2e, 0x68, 0x70, 0x70, 0x00
	.type		$str$25,@object
	.size		$str$25,(__unnamed_1 - $str$25)
$str$25:
        /*008d*/ 	.byte	0x28, 0x28, 0x75, 0x69, 0x6e, 0x74, 0x33, 0x32, 0x5f, 0x74, 0x28, 0x74, 0x68, 0x72, 0x65, 0x61
        /*009d*/ 	.byte	0x64, 0x49, 0x64, 0x78, 0x2e, 0x78, 0x29, 0x20, 0x2f, 0x20, 0x33, 0x32, 0x29, 0x20, 0x25, 0x20
        /*00ad*/ 	.byte	0x34, 0x29, 0x20, 0x3d, 0x3d, 0x20, 0x28, 0x28, 0x28, 0x74, 0x6d, 0x65, 0x6d, 0x5f, 0x61, 0x64
        /*00bd*/ 	.byte	0x64, 0x72, 0x20, 0x3e, 0x3e, 0x20, 0x31, 0x36, 0x29, 0x20, 0x2f, 0x20, 0x33, 0x32, 0x29, 0x20
        /*00cd*/ 	.byte	0x25, 0x20, 0x34, 0x29, 0x00
	.type		__unnamed_1,@object
	.size		__unnamed_1,(__unnamed_2 - __unnamed_1)
__unnamed_1:
        /*00d2*/ 	.byte	0x61, 0x75, 0x74, 0x6f, 0x20, 0x63, 0x75, 0x74, 0x65, 0x3a, 0x3a, 0x61, 0x73, 0x5f, 0x70, 0x6f
        /* <DEDUP_REMOVED lines=24> */
        /*0262*/ 	.byte	0x30, 0x34, 0x38, 0x3e, 0x3e, 0x3e, 0x3e, 0x5d, 0x00
	.type		__unnamed_2,@object
	.size		__unnamed_2,(.L_2 - __unnamed_2)
__unnamed_2:
        /* <DEDUP_REMOVED lines=45> */
        /*053b*/ 	.byte	0x3e, 0x3e, 0x3e, 0x5d, 0x00
.L_2:


//--------------------- .nv.shared._ZN7cutlass13device_kernelINS_4gemm6kernel13GemmUniversalIN4cute5tupleIJiiiiEEENS1_10collective13CollectiveMmaINS1_35MainloopSm100TmaUmmaWarpSpecializedILi3ELi2ELi4ENS5_IJNS4_1CILi1EEESB_SB_EEEEENS5_IJNSA_ILi64EEENSA_ILi128EEENSA_ILi32EEEEEENS_10bfloat16_tENS5_IJlSB_lEEESI_SJ_NS4_8TiledMMAINS4_8MMA_AtomIJNS4_20SM100_MMA_F16BF16_SSISI_SI_fLi64ELi128ELNS4_4UMMA5MajorE0ELSO_0ELNSN_7ScaleInE0ELSP_0EEEEEENS4_6LayoutISC_NS5_IJNSA_ILi0EEEST_ST_EEEEENS5_IJNS4_10UnderscoreESW_SW_EEEEENS4_13SM90_TMA_LOADENS4_14ComposedLayoutINS4_7SwizzleILi2ELi4ELi3EEENS4_18smem_ptr_flag_bitsILi16EEENSS_INS5_IJNSA_ILi8EEESG_EEENS5_IJSG_SB_EEEEEEEvNS4_8identityESZ_S19_vS1A_EENS_8epilogue10collective18CollectiveEpilogueINS1C_23Sm100TmaWarpSpecializedILi4ELi2ELi16ELb1ELb0EEEJSH_NS5_IJNSS_ISE_SB_EENSS_ISG_SB_EEEEESI_SJ_SI_SJ_NS1C_6fusion15FusionCallbacksIS1G_NS1K_17LinearCombinationISI_fSI_fLNS_15FloatRoundStyleE2EEESH_S1J_JEEENS4_5SM1004TMEM4LOAD26SM100_TMEM_LOAD_16dp256b4xESZ_S19_NS4_17SM75_U32x4_LDSM_NENS4_14SM90_TMA_STOREES19_NS4_17SM90_U32x4_STSM_NENS4_39AutoVectorizingCopyWithAssumedAlignmentILi128EEEEEEvvEEEEvNT_6ParamsE --------------------------
	.section	.nv.shared._ZN7cutlass13device_kernelINS_4gemm6kernel13GemmUniversalIN4cute5tupleIJiiiiEEENS1_10collective13CollectiveMmaINS1_35MainloopSm100TmaUmmaWarpSpecializedILi3ELi2ELi4ENS5_IJNS4_1CILi1EEESB_SB_EEEEENS5_IJNSA_ILi64EEENSA_ILi128EEENSA_ILi32EEEEEENS_10bfloat16_tENS5_IJlSB_lEEESI_SJ_NS4_8TiledMMAINS4_8MMA_AtomIJNS4_20SM100_MMA_F16BF16_SSISI_SI_fLi64ELi128ELNS4_4UMMA5MajorE0ELSO_0ELNSN_7ScaleInE0ELSP_0EEEEEENS4_6LayoutISC_NS5_IJNSA_ILi0EEEST_ST_EEEEENS5_IJNS4_10UnderscoreESW_SW_EEEEENS4_13SM90_TMA_LOADENS4_14ComposedLayoutINS4_7SwizzleILi2ELi4ELi3EEENS4_18smem_ptr_flag_bitsILi16EEENSS_INS5_IJNSA_ILi8EEESG_EEENS5_IJSG_SB_EEEEEEEvNS4_8identityESZ_S19_vS1A_EENS_8epilogue10collective18CollectiveEpilogueINS1C_23Sm100TmaWarpSpecializedILi4ELi2ELi16ELb1ELb0EEEJSH_NS5_IJNSS_ISE_SB_EENSS_ISG_SB_EEEEESI_SJ_SI_SJ_NS1C_6fusion15FusionCallbacksIS1G_NS1K_17LinearCombinationISI_fSI_fLNS_15FloatRoundStyleE2EEESH_S1J_JEEENS4_5SM1004TMEM4LOAD26SM100_TMEM_LOAD_16dp256b4xESZ_S19_NS4_17SM75_U32x4_LDSM_NENS4_14SM90_TMA_STOREES19_NS4_17SM90_U32x4_STSM_NENS4_39AutoVectorizingCopyWithAssumedAlignmentILi128EEEEEEvvEEEEvNT_6ParamsE,"aw",@nobits
	.sectionflags	@""
	.align	16
	.zero		1024


//--------------------- .nv.shared.reserved.0     --------------------------
	.section	.nv.shared.reserved.0,"aw",@nobits
	.weak		__nv_reservedSMEM_offset_0_alias
	.size		__nv_reservedSMEM_offset_0_alias, 0, 64
	.other		__nv_reservedSMEM_offset_0_alias,@"STO_CUDA_RESERVED_SHARED STV_DEFAULT"
__nv_reservedSMEM_offset_0_alias:
	.zero		0
.nv.shared.reserved.0:
	.zero		64
	.weak		__nv_reservedSMEM_tcgen05_partition
	.type		__nv_reservedSMEM_tcgen05_partition,@object
	.size		__nv_reservedSMEM_tcgen05_partition,(.L_0 - __nv_reservedSMEM_tcgen05_partition)
__nv_reservedSMEM_tcgen05_partition:
	.zero		32
.L_0:


//--------------------- .nv.global                --------------------------
	.section	.nv.global,"aw",@nobits
.nv.global:
	.type		_ZN39_INTERNAL_09cb437a_4_k_cu_0b16adc0_80364cute1_E,@object
	.size		_ZN39_INTERNAL_09cb437a_4_k_cu_0b16adc0_80364cute1_E,(_ZN39_INTERNAL_09cb437a_4_k_cu_0b16adc0_80364cuda3std3__45__cpo6cbeginE - _ZN39_INTERNAL_09cb437a_4_k_cu_0b16adc0_80364cute1_E)
_ZN39_INTERNAL_09cb437a_4_k_cu_0b16adc0_80364cute1_E:
	.zero		1
	.type		_ZN39_INTERNAL_09cb437a_4_k_cu_0b16adc0_80364cuda3std3__45__cpo6cbeginE,@object
	.size		_ZN39_INTERNAL_09cb437a_4_k_cu_0b16adc0_80364cuda3std3__45__cpo6cbeginE,(_ZN39_INTERNAL_09cb437a_4_k_cu_0b16adc0_80364cuda3std3__48in_placeE - _ZN39_INTERNAL_09cb437a_4_k_cu_0b16adc0_80364cuda3std3__45__cpo6cbeginE)
_ZN39_INTERNAL_09cb437a_4_k_cu_0b16adc0_80364cuda3std3__45__cpo6cbeginE:
	.zero		1
	.type		_ZN39_INTERNAL_09cb437a_4_k_cu_0b16adc0_80364cuda3std3__48in_placeE,@object
	.size		_ZN39_INTERNAL_09cb437a_4_k_cu_0b16adc0_80364cuda3std3__48in_placeE,(_ZN39_INTERNAL_09cb437a_4_k_cu_0b16adc0_80364cuda3std6ranges3__45__cpo9iter_moveE - _ZN39_INTERNAL_09cb437a_4_k_cu_0b16adc0_80364cuda3std3__48in_placeE)
_ZN39_INTERNAL_09cb437a_4_k_cu_0b16adc0_80364cuda3std3__48in_placeE:
	.zero		1
	.type		_ZN39_INTERNAL_09cb437a_4_k_cu_0b16adc0_80364cuda3std6ranges3__45__cpo9iter_moveE,@object
	.size		_ZN39_INTERNAL_09cb437a_4_k_cu_0b16adc0_80364cuda3std6ranges3__45__cpo9iter_moveE,(_ZN39_INTERNAL_09cb437a_4_k_cu_0b16adc0_80364cuda3std3__45__cpo5beginE - _ZN39_INTERNAL_09cb437a_4_k_cu_0b16adc0_80364cuda3std6ranges3__45__cpo9iter_moveE)
_ZN39_INTERNAL_09cb437a_4_k_cu_0b16adc0_80364cuda3std6ranges3__45__cpo9iter_moveE:
	.zero		1
	.type		_ZN39_INTERNAL_09cb437a_4_k_cu_0b16adc0_80364cuda3std3__45__cpo5beginE,@object
	.size		_ZN39_INTERNAL_09cb437a_4_k_cu_0b16adc0_80364cuda3std3__45__cpo5beginE,(_ZN39_INTERNAL_09cb437a_4_k_cu_0b16adc0_80364cuda3std3__441_GLOBAL__N__09cb437a_4_k_cu_0b16adc0_80366ignoreE - _ZN39_INTERNAL_09cb437a_4_k_cu_0b16adc0_80364cuda3std3__45__cpo5beginE)
_ZN39_INTERNAL_09cb437a_4_k_cu_0b16adc0_80364cuda3std3__45__cpo5beginE:
	.zero		1
	.type		_ZN39_INTERNAL_09cb437a_4_k_cu_0b16adc0_80364cuda3std3__441_GLOBAL__N__09cb437a_4_k_cu_0b16adc0_80366ignoreE,@object
	.size		_ZN39_INTERNAL_09cb437a_4_k_cu_0b16adc0_80364cuda3std3__441_GLOBAL__N__09cb437a_4_k_cu_0b16adc0_80366ignoreE,(_ZN39_INTERNAL_09cb437a_4_k_cu_0b16adc0_80364cute7productE - _ZN39_INTERNAL_09cb437a_4_k_cu_0b16adc0_80364cuda3std3__441_GLOBAL__N__09cb437a_4_k_cu_0b16adc0_80366ignoreE)
_ZN39_INTERNAL_09cb437a_4_k_cu_0b16adc0_80364cuda3std3__441_GLOBAL__N__09cb437a_4_k_cu_0b16adc0_80366ignoreE:
	.zero		1
	.type		_ZN39_INTERNAL_09cb437a_4_k_cu_0b16adc0_80364cute7productE,@object
	.size		_ZN39_INTERNAL_09cb437a_4_k_cu_0b16adc0_80364cute7productE,(_ZN39_INTERNAL_09cb437a_4_k_cu_0b16adc0_80364cuda3std3__45__cpo3endE - _ZN39_INTERNAL_09cb437a_4_k_cu_0b16adc0_80364cute7productE)
_ZN39_INTERNAL_09cb437a_4_k_cu_0b16adc0_80364cute7productE:
	.zero		1
	.type		_ZN39_INTERNAL_09cb437a_4_k_cu_0b16adc0_80364cuda3std3__45__cpo3endE,@object
	.size		_ZN39_INTERNAL_09cb437a_4_k_cu_0b16adc0_80364cuda3std3__45__cpo3endE,(_ZN39_INTERNAL_09cb437a_4_k_cu_0b16adc0_80364cuda3std3__419piecewise_constructE - _ZN39_INTERNAL_09cb437a_4_k_cu_0b16adc0_80364cuda3std3__45__cpo3endE)
_ZN39_INTERNAL_09cb437a_4_k_cu_0b16adc0_80364cuda3std3__45__cpo3endE:
	.zero		1
	.type		_ZN39_INTERNAL_09cb437a_4_k_cu_0b16adc0_80364cuda3std3__419piecewise_constructE,@object
	.size		_ZN39_INTERNAL_09cb437a_4_k_cu_0b16adc0_80364cuda3std3__419piecewise_constructE,(_ZN39_INTERNAL_09cb437a_4_k_cu_0b16adc0_80364cuda3std3__45__cpo4cendE - _ZN39_INTERNAL_09cb437a_4_k_cu_0b16adc0_80364cuda3std3__419piecewise_constructE)
_ZN39_INTERNAL_09cb437a_4_k_cu_0b16adc0_80364cuda3std3__419piecewise_constructE:
	.zero		1
	.type		_ZN39_INTERNAL_09cb437a_4_k_cu_0b16adc0_80364cuda3std3__45__cpo4cendE,@object
	.size		_ZN39_INTERNAL_09cb437a_4_k_cu_0b16adc0_80364cuda3std3__45__cpo4cendE,(_ZN39_INTERNAL_09cb437a_4_k_cu_0b16adc0_80364cuda3std6ranges3__45__cpo4swapE - _ZN39_INTERNAL_09cb437a_4_k_cu_0b16adc0_80364cuda3std3__45__cpo4cendE)
_ZN39_INTERNAL_09cb437a_4_k_cu_0b16adc0_80364cuda3std3__45__cpo4cendE:
	.zero		1
	.type		_ZN39_INTERNAL_09cb437a_4_k_cu_0b16adc0_80364cuda3std6ranges3__45__cpo4swapE,@object
	.size		_ZN39_INTERNAL_09cb437a_4_k_cu_0b16adc0_80364cuda3std6ranges3__45__cpo4swapE,(.L_10 - _ZN39_INTERNAL_09cb437a_4_k_cu_0b16adc0_80364cuda3std6ranges3__45__cpo4swapE)
_ZN39_INTERNAL_09cb437a_4_k_cu_0b16adc0_80364cuda3std6ranges3__45__cpo4swapE:
	.zero		1
.L_10:


//--------------------- .nv.constant0._ZN7cutlass13device_kernelINS_4gemm6kernel13GemmUniversalIN4cute5tupleIJiiiiEEENS1_10collective13CollectiveMmaINS1_35MainloopSm100TmaUmmaWarpSpecializedILi3ELi2ELi4ENS5_IJNS4_1CILi1EEESB_SB_EEEEENS5_IJNSA_ILi64EEENSA_ILi128EEENSA_ILi32EEEEEENS_10bfloat16_tENS5_IJlSB_lEEESI_SJ_NS4_8TiledMMAINS4_8MMA_AtomIJNS4_20SM100_MMA_F16BF16_SSISI_SI_fLi64ELi128ELNS4_4UMMA5MajorE0ELSO_0ELNSN_7ScaleInE0ELSP_0EEEEEENS4_6LayoutISC_NS5_IJNSA_ILi0EEEST_ST_EEEEENS5_IJNS4_10UnderscoreESW_SW_EEEEENS4_13SM90_TMA_LOADENS4_14ComposedLayoutINS4_7SwizzleILi2ELi4ELi3EEENS4_18smem_ptr_flag_bitsILi16EEENSS_INS5_IJNSA_ILi8EEESG_EEENS5_IJSG_SB_EEEEEEEvNS4_8identityESZ_S19_vS1A_EENS_8epilogue10collective18CollectiveEpilogueINS1C_23Sm100TmaWarpSpecializedILi4ELi2ELi16ELb1ELb0EEEJSH_NS5_IJNSS_ISE_SB_EENSS_ISG_SB_EEEEESI_SJ_SI_SJ_NS1C_6fusion15FusionCallbacksIS1G_NS1K_17LinearCombinationISI_fSI_fLNS_15FloatRoundStyleE2EEESH_S1J_JEEENS4_5SM1004TMEM4LOAD26SM100_TMEM_LOAD_16dp256b4xESZ_S19_NS4_17SM75_U32x4_LDSM_NENS4_14SM90_TMA_STOREES19_NS4_17SM90_U32x4_STSM_NENS4_39AutoVectorizingCopyWithAssumedAlignmentILi128EEEEEEvvEEEEvNT_6ParamsE --------------------------
	.section	.nv.constant0._ZN7cutlass13device_kernelINS_4gemm6kernel13GemmUniversalIN4cute5tupleIJiiiiEEENS1_10collective13CollectiveMmaINS1_35MainloopSm100TmaUmmaWarpSpecializedILi3ELi2ELi4ENS5_IJNS4_1CILi1EEESB_SB_EEEEENS5_IJNSA_ILi64EEENSA_ILi128EEENSA_ILi32EEEEEENS_10bfloat16_tENS5_IJlSB_lEEESI_SJ_NS4_8TiledMMAINS4_8MMA_AtomIJNS4_20SM100_MMA_F16BF16_SSISI_SI_fLi64ELi128ELNS4_4UMMA5MajorE0ELSO_0ELNSN_7ScaleInE0ELSP_0EEEEEENS4_6LayoutISC_NS5_IJNSA_ILi0EEEST_ST_EEEEENS5_IJNS4_10UnderscoreESW_SW_EEEEENS4_13SM90_TMA_LOADENS4_14ComposedLayoutINS4_7SwizzleILi2ELi4ELi3EEENS4_18smem_ptr_flag_bitsILi16EEENSS_INS5_IJNSA_ILi8EEESG_EEENS5_IJSG_SB_EEEEEEEvNS4_8identityESZ_S19_vS1A_EENS_8epilogue10collective18CollectiveEpilogueINS1C_23Sm100TmaWarpSpecializedILi4ELi2ELi16ELb1ELb0EEEJSH_NS5_IJNSS_ISE_SB_EENSS_ISG_SB_EEEEESI_SJ_SI_SJ_NS1C_6fusion15FusionCallbacksIS1G_NS1K_17LinearCombinationISI_fSI_fLNS_15FloatRoundStyleE2EEESH_S1J_JEEENS4_5SM1004TMEM4LOAD26SM100_TMEM_LOAD_16dp256b4xESZ_S19_NS4_17SM75_U32x4_LDSM_NENS4_14SM90_TMA_STOREES19_NS4_17SM90_U32x4_STSM_NENS4_39AutoVectorizingCopyWithAssumedAlignmentILi128EEEEEEvvEEEEvNT_6ParamsE,"a",@progbits
	.sectionflags	@""
	.align	4
.nv.constant0._ZN7cutlass13device_kernelINS_4gemm6kernel13GemmUniversalIN4cute5tupleIJiiiiEEENS1_10collective13CollectiveMmaINS1_35MainloopSm100TmaUmmaWarpSpecializedILi3ELi2ELi4ENS5_IJNS4_1CILi1EEESB_SB_EEEEENS5_IJNSA_ILi64EEENSA_ILi128EEENSA_ILi32EEEEEENS_10bfloat16_tENS5_IJlSB_lEEESI_SJ_NS4_8TiledMMAINS4_8MMA_AtomIJNS4_20SM100_MMA_F16BF16_SSISI_SI_fLi64ELi128ELNS4_4UMMA5MajorE0ELSO_0ELNSN_7ScaleInE0ELSP_0EEEEEENS4_6LayoutISC_NS5_IJNSA_ILi0EEEST_ST_EEEEENS5_IJNS4_10UnderscoreESW_SW_EEEEENS4_13SM90_TMA_LOADENS4_14ComposedLayoutINS4_7SwizzleILi2ELi4ELi3EEENS4_18smem_ptr_flag_bitsILi16EEENSS_INS5_IJNSA_ILi8EEESG_EEENS5_IJSG_SB_EEEEEEEvNS4_8identityESZ_S19_vS1A_EENS_8epilogue10collective18CollectiveEpilogueINS1C_23Sm100TmaWarpSpecializedILi4ELi2ELi16ELb1ELb0EEEJSH_NS5_IJNSS_ISE_SB_EENSS_ISG_SB_EEEEESI_SJ_SI_SJ_NS1C_6fusion15FusionCallbacksIS1G_NS1K_17LinearCombinationISI_fSI_fLNS_15FloatRoundStyleE2EEESH_S1J_JEEENS4_5SM1004TMEM4LOAD26SM100_TMEM_LOAD_16dp256b4xESZ_S19_NS4_17SM75_U32x4_LDSM_NENS4_14SM90_TMA_STOREES19_NS4_17SM90_U32x4_STSM_NENS4_39AutoVectorizingCopyWithAssumedAlignmentILi128EEEEEEvvEEEEvNT_6ParamsE:
	.zero		2944


//--------------------- SYMBOLS --------------------------

	.type		.nv.reservedSmem.offset0,@object
	.size		.nv.reservedSmem.offset0,0x4
	.type		.nv.reservedSmem.cap,@object
	.size		.nv.reservedSmem.cap,0x4
	.type		__assertfail,@function
